//
// Generated by NVIDIA NVVM Compiler
//
// Compiler Build ID: CL-36424714
// Cuda compilation tools, release 13.0, V13.0.88
// Based on NVVM 20.0.0
//

.version 9.0
.target sm_100
.address_size 64

	// .globl	_Z27compute_means_and_normalizeiiPKfPfS1_

.visible .entry _Z27compute_means_and_normalizeiiPKfPfS1_(
	.param .u32 _Z27compute_means_and_normalizeiiPKfPfS1__param_0,
	.param .u32 _Z27compute_means_and_normalizeiiPKfPfS1__param_1,
	.param .u64 .ptr .align 1 _Z27compute_means_and_normalizeiiPKfPfS1__param_2,
	.param .u64 .ptr .align 1 _Z27compute_means_and_normalizeiiPKfPfS1__param_3,
	.param .u64 .ptr .align 1 _Z27compute_means_and_normalizeiiPKfPfS1__param_4
)
{
	.reg .pred 	%p<20>;
	.reg .b32 	%r<69>;
	.reg .b32 	%f<198>;
	.reg .b64 	%rd<32>;

	ld.param.u32 	%r45, [_Z27compute_means_and_normalizeiiPKfPfS1__param_0];
	ld.param.u32 	%r44, [_Z27compute_means_and_normalizeiiPKfPfS1__param_1];
	ld.param.u64 	%rd7, [_Z27compute_means_and_normalizeiiPKfPfS1__param_2];
	ld.param.u64 	%rd8, [_Z27compute_means_and_normalizeiiPKfPfS1__param_3];
	ld.param.u64 	%rd6, [_Z27compute_means_and_normalizeiiPKfPfS1__param_4];
	cvta.to.global.u64 	%rd1, %rd8;
	cvta.to.global.u64 	%rd2, %rd7;
	mov.u32 	%r46, %ctaid.x;
	mov.u32 	%r47, %ntid.x;
	mov.u32 	%r48, %tid.x;
	mad.lo.s32 	%r1, %r46, %r47, %r48;
	setp.ge.s32 	%p1, %r1, %r45;
	@%p1 bra 	$L__BB0_28;
	setp.lt.s32 	%p2, %r44, 1;
	mov.f32 	%f188, 0f00000000;
	@%p2 bra 	$L__BB0_14;
	mul.lo.s32 	%r2, %r44, %r1;
	and.b32  	%r3, %r44, 15;
	setp.lt.u32 	%p3, %r44, 16;
	mov.f32 	%f188, 0f00000000;
	mov.b32 	%r58, 0;
	@%p3 bra 	$L__BB0_5;
	and.b32  	%r58, %r44, 2147483632;
	neg.s32 	%r56, %r58;
	add.s64 	%rd3, %rd2, 32;
	mov.f32 	%f188, 0f00000000;
	mov.u32 	%r55, %r2;
$L__BB0_4:
	.pragma "nounroll";
	mul.wide.s32 	%rd9, %r55, 4;
	add.s64 	%rd10, %rd3, %rd9;
	ld.global.f32 	%f32, [%rd10+-32];
	add.f32 	%f33, %f188, %f32;
	ld.global.f32 	%f34, [%rd10+-28];
	add.f32 	%f35, %f33, %f34;
	ld.global.f32 	%f36, [%rd10+-24];
	add.f32 	%f37, %f35, %f36;
	ld.global.f32 	%f38, [%rd10+-20];
	add.f32 	%f39, %f37, %f38;
	ld.global.f32 	%f40, [%rd10+-16];
	add.f32 	%f41, %f39, %f40;
	ld.global.f32 	%f42, [%rd10+-12];
	add.f32 	%f43, %f41, %f42;
	ld.global.f32 	%f44, [%rd10+-8];
	add.f32 	%f45, %f43, %f44;
	ld.global.f32 	%f46, [%rd10+-4];
	add.f32 	%f47, %f45, %f46;
	ld.global.f32 	%f48, [%rd10];
	add.f32 	%f49, %f47, %f48;
	ld.global.f32 	%f50, [%rd10+4];
	add.f32 	%f51, %f49, %f50;
	ld.global.f32 	%f52, [%rd10+8];
	add.f32 	%f53, %f51, %f52;
	ld.global.f32 	%f54, [%rd10+12];
	add.f32 	%f55, %f53, %f54;
	ld.global.f32 	%f56, [%rd10+16];
	add.f32 	%f57, %f55, %f56;
	ld.global.f32 	%f58, [%rd10+20];
	add.f32 	%f59, %f57, %f58;
	ld.global.f32 	%f60, [%rd10+24];
	add.f32 	%f61, %f59, %f60;
	ld.global.f32 	%f62, [%rd10+28];
	add.f32 	%f188, %f61, %f62;
	add.s32 	%r56, %r56, 16;
	add.s32 	%r55, %r55, 16;
	setp.ne.s32 	%p4, %r56, 0;
	@%p4 bra 	$L__BB0_4;
$L__BB0_5:
	setp.eq.s32 	%p5, %r3, 0;
	@%p5 bra 	$L__BB0_14;
	and.b32  	%r11, %r44, 7;
	setp.lt.u32 	%p6, %r3, 8;
	@%p6 bra 	$L__BB0_8;
	add.s32 	%r50, %r58, %r2;
	mul.wide.s32 	%rd11, %r50, 4;
	add.s64 	%rd12, %rd2, %rd11;
	ld.global.f32 	%f64, [%rd12];
	add.f32 	%f65, %f188, %f64;
	ld.global.f32 	%f66, [%rd12+4];
	add.f32 	%f67, %f65, %f66;
	ld.global.f32 	%f68, [%rd12+8];
	add.f32 	%f69, %f67, %f68;
	ld.global.f32 	%f70, [%rd12+12];
	add.f32 	%f71, %f69, %f70;
	ld.global.f32 	%f72, [%rd12+16];
	add.f32 	%f73, %f71, %f72;
	ld.global.f32 	%f74, [%rd12+20];
	add.f32 	%f75, %f73, %f74;
	ld.global.f32 	%f76, [%rd12+24];
	add.f32 	%f77, %f75, %f76;
	ld.global.f32 	%f78, [%rd12+28];
	add.f32 	%f188, %f77, %f78;
	add.s32 	%r58, %r58, 8;
$L__BB0_8:
	setp.eq.s32 	%p7, %r11, 0;
	@%p7 bra 	$L__BB0_14;
	and.b32  	%r14, %r44, 3;
	setp.lt.u32 	%p8, %r11, 4;
	@%p8 bra 	$L__BB0_11;
	add.s32 	%r51, %r58, %r2;
	mul.wide.s32 	%rd13, %r51, 4;
	add.s64 	%rd14, %rd2, %rd13;
	ld.global.f32 	%f80, [%rd14];
	add.f32 	%f81, %f188, %f80;
	ld.global.f32 	%f82, [%rd14+4];
	add.f32 	%f83, %f81, %f82;
	ld.global.f32 	%f84, [%rd14+8];
	add.f32 	%f85, %f83, %f84;
	ld.global.f32 	%f86, [%rd14+12];
	add.f32 	%f188, %f85, %f86;
	add.s32 	%r58, %r58, 4;
$L__BB0_11:
	setp.eq.s32 	%p9, %r14, 0;
	@%p9 bra 	$L__BB0_14;
	add.s32 	%r61, %r58, %r2;
	neg.s32 	%r60, %r14;
$L__BB0_13:
	.pragma "nounroll";
	mul.wide.s32 	%rd15, %r61, 4;
	add.s64 	%rd16, %rd2, %rd15;
	ld.global.f32 	%f87, [%rd16];
	add.f32 	%f188, %f188, %f87;
	add.s32 	%r61, %r61, 1;
	add.s32 	%r60, %r60, 1;
	setp.ne.s32 	%p10, %r60, 0;
	@%p10 bra 	$L__BB0_13;
$L__BB0_14:
	setp.lt.s32 	%p11, %r44, 1;
	cvt.rn.f32.s32 	%f89, %r44;
	div.rn.f32 	%f14, %f188, %f89;
	mov.f32 	%f197, 0f00000000;
	@%p11 bra 	$L__BB0_27;
	mul.lo.s32 	%r23, %r44, %r1;
	and.b32  	%r24, %r44, 15;
	setp.lt.u32 	%p12, %r44, 16;
	mov.f32 	%f197, 0f00000000;
	mov.b32 	%r65, 0;
	@%p12 bra 	$L__BB0_18;
	and.b32  	%r65, %r44, 2147483632;
	neg.s32 	%r63, %r65;
	add.s64 	%rd4, %rd2, 32;
	add.s64 	%rd5, %rd1, 32;
	mov.f32 	%f197, 0f00000000;
	mov.u32 	%r62, %r23;
$L__BB0_17:
	.pragma "nounroll";
	mul.wide.s32 	%rd17, %r62, 4;
	add.s64 	%rd18, %rd4, %rd17;
	add.s64 	%rd19, %rd5, %rd17;
	ld.global.f32 	%f93, [%rd18+-32];
	sub.f32 	%f94, %f93, %f14;
	st.global.f32 	[%rd19+-32], %f94;
	fma.rn.f32 	%f95, %f94, %f94, %f197;
	ld.global.f32 	%f96, [%rd18+-28];
	sub.f32 	%f97, %f96, %f14;
	st.global.f32 	[%rd19+-28], %f97;
	fma.rn.f32 	%f98, %f97, %f97, %f95;
	ld.global.f32 	%f99, [%rd18+-24];
	sub.f32 	%f100, %f99, %f14;
	st.global.f32 	[%rd19+-24], %f100;
	fma.rn.f32 	%f101, %f100, %f100, %f98;
	ld.global.f32 	%f102, [%rd18+-20];
	sub.f32 	%f103, %f102, %f14;
	st.global.f32 	[%rd19+-20], %f103;
	fma.rn.f32 	%f104, %f103, %f103, %f101;
	ld.global.f32 	%f105, [%rd18+-16];
	sub.f32 	%f106, %f105, %f14;
	st.global.f32 	[%rd19+-16], %f106;
	fma.rn.f32 	%f107, %f106, %f106, %f104;
	ld.global.f32 	%f108, [%rd18+-12];
	sub.f32 	%f109, %f108, %f14;
	st.global.f32 	[%rd19+-12], %f109;
	fma.rn.f32 	%f110, %f109, %f109, %f107;
	ld.global.f32 	%f111, [%rd18+-8];
	sub.f32 	%f112, %f111, %f14;
	st.global.f32 	[%rd19+-8], %f112;
	fma.rn.f32 	%f113, %f112, %f112, %f110;
	ld.global.f32 	%f114, [%rd18+-4];
	sub.f32 	%f115, %f114, %f14;
	st.global.f32 	[%rd19+-4], %f115;
	fma.rn.f32 	%f116, %f115, %f115, %f113;
	ld.global.f32 	%f117, [%rd18];
	sub.f32 	%f118, %f117, %f14;
	st.global.f32 	[%rd19], %f118;
	fma.rn.f32 	%f119, %f118, %f118, %f116;
	ld.global.f32 	%f120, [%rd18+4];
	sub.f32 	%f121, %f120, %f14;
	st.global.f32 	[%rd19+4], %f121;
	fma.rn.f32 	%f122, %f121, %f121, %f119;
	ld.global.f32 	%f123, [%rd18+8];
	sub.f32 	%f124, %f123, %f14;
	st.global.f32 	[%rd19+8], %f124;
	fma.rn.f32 	%f125, %f124, %f124, %f122;
	ld.global.f32 	%f126, [%rd18+12];
	sub.f32 	%f127, %f126, %f14;
	st.global.f32 	[%rd19+12], %f127;
	fma.rn.f32 	%f128, %f127, %f127, %f125;
	ld.global.f32 	%f129, [%rd18+16];
	sub.f32 	%f130, %f129, %f14;
	st.global.f32 	[%rd19+16], %f130;
	fma.rn.f32 	%f131, %f130, %f130, %f128;
	ld.global.f32 	%f132, [%rd18+20];
	sub.f32 	%f133, %f132, %f14;
	st.global.f32 	[%rd19+20], %f133;
	fma.rn.f32 	%f134, %f133, %f133, %f131;
	ld.global.f32 	%f135, [%rd18+24];
	sub.f32 	%f136, %f135, %f14;
	st.global.f32 	[%rd19+24], %f136;
	fma.rn.f32 	%f137, %f136, %f136, %f134;
	ld.global.f32 	%f138, [%rd18+28];
	sub.f32 	%f139, %f138, %f14;
	st.global.f32 	[%rd19+28], %f139;
	fma.rn.f32 	%f197, %f139, %f139, %f137;
	add.s32 	%r63, %r63, 16;
	add.s32 	%r62, %r62, 16;
	setp.ne.s32 	%p13, %r63, 0;
	@%p13 bra 	$L__BB0_17;
$L__BB0_18:
	setp.eq.s32 	%p14, %r24, 0;
	@%p14 bra 	$L__BB0_27;
	and.b32  	%r32, %r44, 7;
	setp.lt.u32 	%p15, %r24, 8;
	@%p15 bra 	$L__BB0_21;
	add.s32 	%r53, %r65, %r23;
	mul.wide.s32 	%rd20, %r53, 4;
	add.s64 	%rd21, %rd2, %rd20;
	ld.global.f32 	%f141, [%rd21];
	sub.f32 	%f142, %f141, %f14;
	add.s64 	%rd22, %rd1, %rd20;
	st.global.f32 	[%rd22], %f142;
	fma.rn.f32 	%f143, %f142, %f142, %f197;
	ld.global.f32 	%f144, [%rd21+4];
	sub.f32 	%f145, %f144, %f14;
	st.global.f32 	[%rd22+4], %f145;
	fma.rn.f32 	%f146, %f145, %f145, %f143;
	ld.global.f32 	%f147, [%rd21+8];
	sub.f32 	%f148, %f147, %f14;
	st.global.f32 	[%rd22+8], %f148;
	fma.rn.f32 	%f149, %f148, %f148, %f146;
	ld.global.f32 	%f150, [%rd21+12];
	sub.f32 	%f151, %f150, %f14;
	st.global.f32 	[%rd22+12], %f151;
	fma.rn.f32 	%f152, %f151, %f151, %f149;
	ld.global.f32 	%f153, [%rd21+16];
	sub.f32 	%f154, %f153, %f14;
	st.global.f32 	[%rd22+16], %f154;
	fma.rn.f32 	%f155, %f154, %f154, %f152;
	ld.global.f32 	%f156, [%rd21+20];
	sub.f32 	%f157, %f156, %f14;
	st.global.f32 	[%rd22+20], %f157;
	fma.rn.f32 	%f158, %f157, %f157, %f155;
	ld.global.f32 	%f159, [%rd21+24];
	sub.f32 	%f160, %f159, %f14;
	st.global.f32 	[%rd22+24], %f160;
	fma.rn.f32 	%f161, %f160, %f160, %f158;
	ld.global.f32 	%f162, [%rd21+28];
	sub.f32 	%f163, %f162, %f14;
	st.global.f32 	[%rd22+28], %f163;
	fma.rn.f32 	%f197, %f163, %f163, %f161;
	add.s32 	%r65, %r65, 8;
$L__BB0_21:
	setp.eq.s32 	%p16, %r32, 0;
	@%p16 bra 	$L__BB0_27;
	and.b32  	%r35, %r44, 3;
	setp.lt.u32 	%p17, %r32, 4;
	@%p17 bra 	$L__BB0_24;
	add.s32 	%r54, %r65, %r23;
	mul.wide.s32 	%rd23, %r54, 4;
	add.s64 	%rd24, %rd2, %rd23;
	ld.global.f32 	%f165, [%rd24];
	sub.f32 	%f166, %f165, %f14;
	add.s64 	%rd25, %rd1, %rd23;
	st.global.f32 	[%rd25], %f166;
	fma.rn.f32 	%f167, %f166, %f166, %f197;
	ld.global.f32 	%f168, [%rd24+4];
	sub.f32 	%f169, %f168, %f14;
	st.global.f32 	[%rd25+4], %f169;
	fma.rn.f32 	%f170, %f169, %f169, %f167;
	ld.global.f32 	%f171, [%rd24+8];
	sub.f32 	%f172, %f171, %f14;
	st.global.f32 	[%rd25+8], %f172;
	fma.rn.f32 	%f173, %f172, %f172, %f170;
	ld.global.f32 	%f174, [%rd24+12];
	sub.f32 	%f175, %f174, %f14;
	st.global.f32 	[%rd25+12], %f175;
	fma.rn.f32 	%f197, %f175, %f175, %f173;
	add.s32 	%r65, %r65, 4;
$L__BB0_24:
	setp.eq.s32 	%p18, %r35, 0;
	@%p18 bra 	$L__BB0_27;
	add.s32 	%r68, %r65, %r23;
	neg.s32 	%r67, %r35;
$L__BB0_26:
	.pragma "nounroll";
	mul.wide.s32 	%rd26, %r68, 4;
	add.s64 	%rd27, %rd1, %rd26;
	add.s64 	%rd28, %rd2, %rd26;
	ld.global.f32 	%f176, [%rd28];
	sub.f32 	%f177, %f176, %f14;
	st.global.f32 	[%rd27], %f177;
	fma.rn.f32 	%f197, %f177, %f177, %f197;
	add.s32 	%r68, %r68, 1;
	add.s32 	%r67, %r67, 1;
	setp.ne.s32 	%p19, %r67, 0;
	@%p19 bra 	$L__BB0_26;
$L__BB0_27:
	sqrt.rn.f32 	%f178, %f197;
	rcp.rn.f32 	%f179, %f178;
	cvta.to.global.u64 	%rd29, %rd6;
	mul.wide.s32 	%rd30, %r1, 4;
	add.s64 	%rd31, %rd29, %rd30;
	st.global.f32 	[%rd31], %f179;
$L__BB0_28:
	ret;

}
	// .globl	_Z20compute_correlationsiiPKfS0_Pf
.visible .entry _Z20compute_correlationsiiPKfS0_Pf(
	.param .u32 _Z20compute_correlationsiiPKfS0_Pf_param_0,
	.param .u32 _Z20compute_correlationsiiPKfS0_Pf_param_1,
	.param .u64 .ptr .align 1 _Z20compute_correlationsiiPKfS0_Pf_param_2,
	.param .u64 .ptr .align 1 _Z20compute_correlationsiiPKfS0_Pf_param_3,
	.param .u64 .ptr .align 1 _Z20compute_correlationsiiPKfS0_Pf_param_4
)
{
	.reg .pred 	%p<608>;
	.reg .b32 	%r<1093>;
	.reg .b32 	%f<835>;
	.reg .b64 	%rd<648>;

	mov.u32 	%r60, %ctaid.x;
	mov.u32 	%r61, %ntid.x;
	mov.u32 	%r62, %tid.x;
	mad.lo.s32 	%r1, %r60, %r61, %r62;
	mov.u32 	%r63, %ctaid.y;
	mov.u32 	%r64, %ntid.y;
	mov.u32 	%r65, %tid.y;
	mad.lo.s32 	%r2, %r63, %r64, %r65;
	setp.lt.s32 	%p6, %r2, %r1;
	@%p6 bra 	$L__BB1_260;
	ld.param.u32 	%r1025, [_Z20compute_correlationsiiPKfS0_Pf_param_1];
	shl.b32 	%r3, %r1, 3;
	shl.b32 	%r4, %r2, 3;
	setp.lt.s32 	%p7, %r1025, 1;
	mov.f32 	%f770, 0f00000000;
	mov.f32 	%f769, %f770;
	mov.f32 	%f768, %f770;
	mov.f32 	%f767, %f770;
	mov.f32 	%f766, %f770;
	mov.f32 	%f765, %f770;
	mov.f32 	%f764, %f770;
	mov.f32 	%f763, %f770;
	mov.f32 	%f762, %f770;
	mov.f32 	%f761, %f770;
	mov.f32 	%f760, %f770;
	mov.f32 	%f759, %f770;
	mov.f32 	%f758, %f770;
	mov.f32 	%f757, %f770;
	mov.f32 	%f756, %f770;
	mov.f32 	%f755, %f770;
	mov.f32 	%f754, %f770;
	mov.f32 	%f753, %f770;
	mov.f32 	%f752, %f770;
	mov.f32 	%f751, %f770;
	mov.f32 	%f750, %f770;
	mov.f32 	%f749, %f770;
	mov.f32 	%f748, %f770;
	mov.f32 	%f747, %f770;
	mov.f32 	%f746, %f770;
	mov.f32 	%f745, %f770;
	mov.f32 	%f744, %f770;
	mov.f32 	%f743, %f770;
	mov.f32 	%f742, %f770;
	mov.f32 	%f741, %f770;
	mov.f32 	%f740, %f770;
	mov.f32 	%f739, %f770;
	mov.f32 	%f738, %f770;
	mov.f32 	%f737, %f770;
	mov.f32 	%f736, %f770;
	mov.f32 	%f735, %f770;
	mov.f32 	%f734, %f770;
	mov.f32 	%f733, %f770;
	mov.f32 	%f732, %f770;
	mov.f32 	%f731, %f770;
	mov.f32 	%f730, %f770;
	mov.f32 	%f729, %f770;
	mov.f32 	%f728, %f770;
	mov.f32 	%f727, %f770;
	mov.f32 	%f726, %f770;
	mov.f32 	%f725, %f770;
	mov.f32 	%f724, %f770;
	mov.f32 	%f723, %f770;
	mov.f32 	%f722, %f770;
	mov.f32 	%f721, %f770;
	mov.f32 	%f720, %f770;
	mov.f32 	%f719, %f770;
	mov.f32 	%f718, %f770;
	mov.f32 	%f717, %f770;
	mov.f32 	%f716, %f770;
	mov.f32 	%f715, %f770;
	mov.f32 	%f714, %f770;
	mov.f32 	%f713, %f770;
	mov.f32 	%f712, %f770;
	mov.f32 	%f711, %f770;
	mov.f32 	%f710, %f770;
	mov.f32 	%f709, %f770;
	mov.f32 	%f708, %f770;
	mov.f32 	%f707, %f770;
	@%p7 bra 	$L__BB1_132;
	ld.param.u32 	%r1026, [_Z20compute_correlationsiiPKfS0_Pf_param_1];
	ld.param.u32 	%r886, [_Z20compute_correlationsiiPKfS0_Pf_param_0];
	mul.lo.s32 	%r1092, %r3, %r1026;
	setp.lt.s32 	%p8, %r4, %r3;
	mul.lo.s32 	%r1084, %r4, %r1026;
	add.s32 	%r66, %r4, 1;
	setp.ge.s32 	%p9, %r66, %r886;
	add.s32 	%r67, %r4, 2;
	setp.ge.s32 	%p10, %r67, %r886;
	add.s32 	%r68, %r4, 3;
	add.s32 	%r69, %r4, 4;
	setp.ge.s32 	%p11, %r69, %r886;
	add.s32 	%r70, %r4, 5;
	add.s32 	%r71, %r4, 6;
	add.s32 	%r72, %r4, 7;
	setp.ge.s32 	%p12, %r72, %r886;
	add.s32 	%r73, %r3, 1;
	setp.ge.s32 	%p13, %r73, %r886;
	or.pred  	%p14, %p9, %p13;
	or.pred  	%p1, %p14, %p8;
	setp.le.s32 	%p15, %r67, %r3;
	or.pred  	%p16, %p10, %p15;
	or.pred  	%p2, %p13, %p16;
	add.s32 	%r74, %r3, 6;
	setp.ge.s32 	%p18, %r74, %r886;
	setp.lt.s32 	%p19, %r69, %r74;
	or.pred  	%p20, %p11, %p19;
	or.pred  	%p3, %p18, %p20;
	setp.lt.s32 	%p22, %r72, %r74;
	or.pred  	%p23, %p12, %p22;
	or.pred  	%p4, %p18, %p23;
	add.s32 	%r75, %r3, 7;
	setp.ge.s32 	%p25, %r75, %r886;
	setp.lt.s32 	%p26, %r66, %r75;
	or.pred  	%p27, %p9, %p26;
	or.pred  	%p5, %p25, %p27;
	add.s32 	%r1091, %r1084, %r1026;
	mul.lo.s32 	%r1090, %r1026, %r67;
	mul.lo.s32 	%r1089, %r1026, %r68;
	mul.lo.s32 	%r1088, %r1026, %r69;
	mul.lo.s32 	%r1087, %r1026, %r70;
	mul.lo.s32 	%r1086, %r1026, %r71;
	mul.lo.s32 	%r1085, %r1026, %r72;
	neg.s32 	%r1083, %r1026;
	mov.f32 	%f770, 0f00000000;
$L__BB1_3:
	ld.param.u32 	%r887, [_Z20compute_correlationsiiPKfS0_Pf_param_0];
	mov.u32 	%r76, %ctaid.x;
	mov.u32 	%r77, %ntid.x;
	mov.u32 	%r78, %tid.x;
	mad.lo.s32 	%r79, %r76, %r77, %r78;
	shl.b32 	%r80, %r79, 3;
	setp.ge.s32 	%p28, %r80, %r887;
	mov.u32 	%r81, %ctaid.y;
	mov.u32 	%r82, %ntid.y;
	mov.u32 	%r83, %tid.y;
	mad.lo.s32 	%r84, %r81, %r82, %r83;
	shl.b32 	%r85, %r84, 3;
	setp.ge.s32 	%p29, %r85, %r887;
	setp.lt.s32 	%p30, %r85, %r80;
	or.pred  	%p31, %p29, %p30;
	or.pred  	%p33, %p28, %p31;
	@%p33 bra 	$L__BB1_5;
	ld.param.u64 	%rd566, [_Z20compute_correlationsiiPKfS0_Pf_param_2];
	mul.wide.s32 	%rd15, %r1092, 4;
	cvta.to.global.u64 	%rd16, %rd566;
	add.s64 	%rd17, %rd16, %rd15;
	ld.global.f32 	%f259, [%rd17];
	mul.wide.u32 	%rd18, %r1084, 4;
	add.s64 	%rd19, %rd16, %rd18;
	ld.global.f32 	%f260, [%rd19];
	fma.rn.f32 	%f707, %f259, %f260, %f707;
$L__BB1_5:
	ld.param.u32 	%r888, [_Z20compute_correlationsiiPKfS0_Pf_param_0];
	mov.u32 	%r86, %ctaid.x;
	mov.u32 	%r87, %ntid.x;
	mov.u32 	%r88, %tid.x;
	mad.lo.s32 	%r89, %r86, %r87, %r88;
	shl.b32 	%r90, %r89, 3;
	setp.ge.s32 	%p34, %r90, %r888;
	mov.u32 	%r91, %ctaid.y;
	mov.u32 	%r92, %ntid.y;
	mov.u32 	%r93, %tid.y;
	mad.lo.s32 	%r94, %r91, %r92, %r93;
	shl.b32 	%r95, %r94, 3;
	or.b32  	%r96, %r95, 1;
	setp.ge.s32 	%p35, %r96, %r888;
	setp.lt.s32 	%p36, %r96, %r90;
	or.pred  	%p37, %p35, %p36;
	or.pred  	%p39, %p34, %p37;
	@%p39 bra 	$L__BB1_7;
	ld.param.u64 	%rd567, [_Z20compute_correlationsiiPKfS0_Pf_param_2];
	mul.wide.s32 	%rd20, %r1092, 4;
	cvta.to.global.u64 	%rd21, %rd567;
	add.s64 	%rd22, %rd21, %rd20;
	ld.global.f32 	%f261, [%rd22];
	mul.wide.u32 	%rd23, %r1091, 4;
	add.s64 	%rd24, %rd21, %rd23;
	ld.global.f32 	%f262, [%rd24];
	fma.rn.f32 	%f708, %f261, %f262, %f708;
$L__BB1_7:
	ld.param.u32 	%r889, [_Z20compute_correlationsiiPKfS0_Pf_param_0];
	mov.u32 	%r97, %ctaid.x;
	mov.u32 	%r98, %ntid.x;
	mov.u32 	%r99, %tid.x;
	mad.lo.s32 	%r100, %r97, %r98, %r99;
	shl.b32 	%r101, %r100, 3;
	setp.ge.s32 	%p40, %r101, %r889;
	mov.u32 	%r102, %ctaid.y;
	mov.u32 	%r103, %ntid.y;
	mov.u32 	%r104, %tid.y;
	mad.lo.s32 	%r105, %r102, %r103, %r104;
	shl.b32 	%r106, %r105, 3;
	or.b32  	%r107, %r106, 2;
	setp.ge.s32 	%p41, %r107, %r889;
	setp.lt.s32 	%p42, %r107, %r101;
	or.pred  	%p43, %p41, %p42;
	or.pred  	%p45, %p40, %p43;
	@%p45 bra 	$L__BB1_9;
	ld.param.u64 	%rd568, [_Z20compute_correlationsiiPKfS0_Pf_param_2];
	mul.wide.s32 	%rd25, %r1092, 4;
	cvta.to.global.u64 	%rd26, %rd568;
	add.s64 	%rd27, %rd26, %rd25;
	ld.global.f32 	%f263, [%rd27];
	mul.wide.u32 	%rd28, %r1090, 4;
	add.s64 	%rd29, %rd26, %rd28;
	ld.global.f32 	%f264, [%rd29];
	fma.rn.f32 	%f709, %f263, %f264, %f709;
$L__BB1_9:
	ld.param.u32 	%r890, [_Z20compute_correlationsiiPKfS0_Pf_param_0];
	mov.u32 	%r108, %ctaid.x;
	mov.u32 	%r109, %ntid.x;
	mov.u32 	%r110, %tid.x;
	mad.lo.s32 	%r111, %r108, %r109, %r110;
	shl.b32 	%r112, %r111, 3;
	setp.ge.s32 	%p46, %r112, %r890;
	mov.u32 	%r113, %ctaid.y;
	mov.u32 	%r114, %ntid.y;
	mov.u32 	%r115, %tid.y;
	mad.lo.s32 	%r116, %r113, %r114, %r115;
	shl.b32 	%r117, %r116, 3;
	or.b32  	%r118, %r117, 3;
	setp.ge.s32 	%p47, %r118, %r890;
	setp.lt.s32 	%p48, %r118, %r112;
	or.pred  	%p49, %p47, %p48;
	or.pred  	%p51, %p46, %p49;
	@%p51 bra 	$L__BB1_11;
	ld.param.u64 	%rd569, [_Z20compute_correlationsiiPKfS0_Pf_param_2];
	mul.wide.s32 	%rd30, %r1092, 4;
	cvta.to.global.u64 	%rd31, %rd569;
	add.s64 	%rd32, %rd31, %rd30;
	ld.global.f32 	%f265, [%rd32];
	mul.wide.u32 	%rd33, %r1089, 4;
	add.s64 	%rd34, %rd31, %rd33;
	ld.global.f32 	%f266, [%rd34];
	fma.rn.f32 	%f710, %f265, %f266, %f710;
$L__BB1_11:
	ld.param.u32 	%r891, [_Z20compute_correlationsiiPKfS0_Pf_param_0];
	mov.u32 	%r119, %ctaid.x;
	mov.u32 	%r120, %ntid.x;
	mov.u32 	%r121, %tid.x;
	mad.lo.s32 	%r122, %r119, %r120, %r121;
	shl.b32 	%r123, %r122, 3;
	setp.ge.s32 	%p52, %r123, %r891;
	mov.u32 	%r124, %ctaid.y;
	mov.u32 	%r125, %ntid.y;
	mov.u32 	%r126, %tid.y;
	mad.lo.s32 	%r127, %r124, %r125, %r126;
	shl.b32 	%r128, %r127, 3;
	or.b32  	%r129, %r128, 4;
	setp.ge.s32 	%p53, %r129, %r891;
	setp.lt.s32 	%p54, %r129, %r123;
	or.pred  	%p55, %p53, %p54;
	or.pred  	%p57, %p52, %p55;
	@%p57 bra 	$L__BB1_13;
	ld.param.u64 	%rd570, [_Z20compute_correlationsiiPKfS0_Pf_param_2];
	mul.wide.s32 	%rd35, %r1092, 4;
	cvta.to.global.u64 	%rd36, %rd570;
	add.s64 	%rd37, %rd36, %rd35;
	ld.global.f32 	%f267, [%rd37];
	mul.wide.u32 	%rd38, %r1088, 4;
	add.s64 	%rd39, %rd36, %rd38;
	ld.global.f32 	%f268, [%rd39];
	fma.rn.f32 	%f711, %f267, %f268, %f711;
$L__BB1_13:
	ld.param.u32 	%r892, [_Z20compute_correlationsiiPKfS0_Pf_param_0];
	mov.u32 	%r130, %ctaid.x;
	mov.u32 	%r131, %ntid.x;
	mov.u32 	%r132, %tid.x;
	mad.lo.s32 	%r133, %r130, %r131, %r132;
	shl.b32 	%r134, %r133, 3;
	setp.ge.s32 	%p58, %r134, %r892;
	mov.u32 	%r135, %ctaid.y;
	mov.u32 	%r136, %ntid.y;
	mov.u32 	%r137, %tid.y;
	mad.lo.s32 	%r138, %r135, %r136, %r137;
	shl.b32 	%r139, %r138, 3;
	or.b32  	%r140, %r139, 5;
	setp.ge.s32 	%p59, %r140, %r892;
	setp.lt.s32 	%p60, %r140, %r134;
	or.pred  	%p61, %p59, %p60;
	or.pred  	%p63, %p58, %p61;
	@%p63 bra 	$L__BB1_15;
	ld.param.u64 	%rd571, [_Z20compute_correlationsiiPKfS0_Pf_param_2];
	mul.wide.s32 	%rd40, %r1092, 4;
	cvta.to.global.u64 	%rd41, %rd571;
	add.s64 	%rd42, %rd41, %rd40;
	ld.global.f32 	%f269, [%rd42];
	mul.wide.u32 	%rd43, %r1087, 4;
	add.s64 	%rd44, %rd41, %rd43;
	ld.global.f32 	%f270, [%rd44];
	fma.rn.f32 	%f712, %f269, %f270, %f712;
$L__BB1_15:
	ld.param.u32 	%r893, [_Z20compute_correlationsiiPKfS0_Pf_param_0];
	mov.u32 	%r141, %ctaid.x;
	mov.u32 	%r142, %ntid.x;
	mov.u32 	%r143, %tid.x;
	mad.lo.s32 	%r144, %r141, %r142, %r143;
	shl.b32 	%r145, %r144, 3;
	setp.ge.s32 	%p64, %r145, %r893;
	mov.u32 	%r146, %ctaid.y;
	mov.u32 	%r147, %ntid.y;
	mov.u32 	%r148, %tid.y;
	mad.lo.s32 	%r149, %r146, %r147, %r148;
	shl.b32 	%r150, %r149, 3;
	or.b32  	%r151, %r150, 6;
	setp.ge.s32 	%p65, %r151, %r893;
	setp.lt.s32 	%p66, %r151, %r145;
	or.pred  	%p67, %p65, %p66;
	or.pred  	%p69, %p64, %p67;
	@%p69 bra 	$L__BB1_17;
	ld.param.u64 	%rd572, [_Z20compute_correlationsiiPKfS0_Pf_param_2];
	mul.wide.s32 	%rd45, %r1092, 4;
	cvta.to.global.u64 	%rd46, %rd572;
	add.s64 	%rd47, %rd46, %rd45;
	ld.global.f32 	%f271, [%rd47];
	mul.wide.u32 	%rd48, %r1086, 4;
	add.s64 	%rd49, %rd46, %rd48;
	ld.global.f32 	%f272, [%rd49];
	fma.rn.f32 	%f713, %f271, %f272, %f713;
$L__BB1_17:
	ld.param.u32 	%r894, [_Z20compute_correlationsiiPKfS0_Pf_param_0];
	mov.u32 	%r152, %ctaid.x;
	mov.u32 	%r153, %ntid.x;
	mov.u32 	%r154, %tid.x;
	mad.lo.s32 	%r155, %r152, %r153, %r154;
	shl.b32 	%r156, %r155, 3;
	setp.ge.s32 	%p70, %r156, %r894;
	mov.u32 	%r157, %ctaid.y;
	mov.u32 	%r158, %ntid.y;
	mov.u32 	%r159, %tid.y;
	mad.lo.s32 	%r160, %r157, %r158, %r159;
	shl.b32 	%r161, %r160, 3;
	or.b32  	%r162, %r161, 7;
	setp.ge.s32 	%p71, %r162, %r894;
	setp.lt.s32 	%p72, %r162, %r156;
	or.pred  	%p73, %p71, %p72;
	or.pred  	%p75, %p70, %p73;
	@%p75 bra 	$L__BB1_19;
	ld.param.u64 	%rd573, [_Z20compute_correlationsiiPKfS0_Pf_param_2];
	mul.wide.s32 	%rd50, %r1092, 4;
	cvta.to.global.u64 	%rd51, %rd573;
	add.s64 	%rd52, %rd51, %rd50;
	ld.global.f32 	%f273, [%rd52];
	mul.wide.u32 	%rd53, %r1085, 4;
	add.s64 	%rd54, %rd51, %rd53;
	ld.global.f32 	%f274, [%rd54];
	fma.rn.f32 	%f714, %f273, %f274, %f714;
$L__BB1_19:
	ld.param.u32 	%r895, [_Z20compute_correlationsiiPKfS0_Pf_param_0];
	mov.u32 	%r163, %ctaid.x;
	mov.u32 	%r164, %ntid.x;
	mov.u32 	%r165, %tid.x;
	mad.lo.s32 	%r166, %r163, %r164, %r165;
	shl.b32 	%r167, %r166, 3;
	or.b32  	%r168, %r167, 1;
	setp.ge.s32 	%p76, %r168, %r895;
	mov.u32 	%r169, %ctaid.y;
	mov.u32 	%r170, %ntid.y;
	mov.u32 	%r171, %tid.y;
	mad.lo.s32 	%r172, %r169, %r170, %r171;
	shl.b32 	%r173, %r172, 3;
	setp.ge.s32 	%p77, %r173, %r895;
	setp.le.s32 	%p78, %r173, %r167;
	or.pred  	%p79, %p77, %p78;
	or.pred  	%p81, %p76, %p79;
	@%p81 bra 	$L__BB1_21;
	ld.param.u64 	%rd574, [_Z20compute_correlationsiiPKfS0_Pf_param_2];
	ld.param.u32 	%r1027, [_Z20compute_correlationsiiPKfS0_Pf_param_1];
	mul.wide.u32 	%rd55, %r1027, 4;
	cvta.to.global.u64 	%rd56, %rd574;
	add.s64 	%rd57, %rd56, %rd55;
	mul.wide.s32 	%rd58, %r1092, 4;
	add.s64 	%rd59, %rd57, %rd58;
	ld.global.f32 	%f275, [%rd59];
	mul.wide.u32 	%rd60, %r1084, 4;
	add.s64 	%rd61, %rd56, %rd60;
	ld.global.f32 	%f276, [%rd61];
	fma.rn.f32 	%f715, %f275, %f276, %f715;
$L__BB1_21:
	@%p1 bra 	$L__BB1_23;
	ld.param.u64 	%rd575, [_Z20compute_correlationsiiPKfS0_Pf_param_2];
	ld.param.u32 	%r1028, [_Z20compute_correlationsiiPKfS0_Pf_param_1];
	mul.wide.u32 	%rd62, %r1028, 4;
	cvta.to.global.u64 	%rd63, %rd575;
	add.s64 	%rd64, %rd63, %rd62;
	mul.wide.s32 	%rd65, %r1092, 4;
	add.s64 	%rd66, %rd64, %rd65;
	ld.global.f32 	%f277, [%rd66];
	mul.wide.u32 	%rd67, %r1091, 4;
	add.s64 	%rd68, %rd63, %rd67;
	ld.global.f32 	%f278, [%rd68];
	fma.rn.f32 	%f716, %f277, %f278, %f716;
$L__BB1_23:
	@%p2 bra 	$L__BB1_25;
	ld.param.u64 	%rd576, [_Z20compute_correlationsiiPKfS0_Pf_param_2];
	ld.param.u32 	%r1029, [_Z20compute_correlationsiiPKfS0_Pf_param_1];
	mul.wide.u32 	%rd69, %r1029, 4;
	cvta.to.global.u64 	%rd70, %rd576;
	add.s64 	%rd71, %rd70, %rd69;
	mul.wide.s32 	%rd72, %r1092, 4;
	add.s64 	%rd73, %rd71, %rd72;
	ld.global.f32 	%f279, [%rd73];
	mul.wide.u32 	%rd74, %r1090, 4;
	add.s64 	%rd75, %rd70, %rd74;
	ld.global.f32 	%f280, [%rd75];
	fma.rn.f32 	%f717, %f279, %f280, %f717;
$L__BB1_25:
	ld.param.u32 	%r896, [_Z20compute_correlationsiiPKfS0_Pf_param_0];
	mov.u32 	%r174, %ctaid.x;
	mov.u32 	%r175, %ntid.x;
	mov.u32 	%r176, %tid.x;
	mad.lo.s32 	%r177, %r174, %r175, %r176;
	shl.b32 	%r178, %r177, 3;
	or.b32  	%r179, %r178, 1;
	setp.ge.s32 	%p82, %r179, %r896;
	mov.u32 	%r180, %ctaid.y;
	mov.u32 	%r181, %ntid.y;
	mov.u32 	%r182, %tid.y;
	mad.lo.s32 	%r183, %r180, %r181, %r182;
	shl.b32 	%r184, %r183, 3;
	or.b32  	%r185, %r184, 3;
	setp.ge.s32 	%p83, %r185, %r896;
	setp.le.s32 	%p84, %r185, %r178;
	or.pred  	%p85, %p83, %p84;
	or.pred  	%p87, %p82, %p85;
	@%p87 bra 	$L__BB1_27;
	ld.param.u64 	%rd577, [_Z20compute_correlationsiiPKfS0_Pf_param_2];
	ld.param.u32 	%r1030, [_Z20compute_correlationsiiPKfS0_Pf_param_1];
	mul.wide.u32 	%rd76, %r1030, 4;
	cvta.to.global.u64 	%rd77, %rd577;
	add.s64 	%rd78, %rd77, %rd76;
	mul.wide.s32 	%rd79, %r1092, 4;
	add.s64 	%rd80, %rd78, %rd79;
	ld.global.f32 	%f281, [%rd80];
	mul.wide.u32 	%rd81, %r1089, 4;
	add.s64 	%rd82, %rd77, %rd81;
	ld.global.f32 	%f282, [%rd82];
	fma.rn.f32 	%f718, %f281, %f282, %f718;
$L__BB1_27:
	ld.param.u32 	%r897, [_Z20compute_correlationsiiPKfS0_Pf_param_0];
	mov.u32 	%r186, %ctaid.x;
	mov.u32 	%r187, %ntid.x;
	mov.u32 	%r188, %tid.x;
	mad.lo.s32 	%r189, %r186, %r187, %r188;
	shl.b32 	%r190, %r189, 3;
	or.b32  	%r191, %r190, 1;
	setp.ge.s32 	%p88, %r191, %r897;
	mov.u32 	%r192, %ctaid.y;
	mov.u32 	%r193, %ntid.y;
	mov.u32 	%r194, %tid.y;
	mad.lo.s32 	%r195, %r192, %r193, %r194;
	shl.b32 	%r196, %r195, 3;
	or.b32  	%r197, %r196, 4;
	setp.ge.s32 	%p89, %r197, %r897;
	setp.le.s32 	%p90, %r197, %r190;
	or.pred  	%p91, %p89, %p90;
	or.pred  	%p93, %p88, %p91;
	@%p93 bra 	$L__BB1_29;
	ld.param.u64 	%rd578, [_Z20compute_correlationsiiPKfS0_Pf_param_2];
	ld.param.u32 	%r1031, [_Z20compute_correlationsiiPKfS0_Pf_param_1];
	mul.wide.u32 	%rd83, %r1031, 4;
	cvta.to.global.u64 	%rd84, %rd578;
	add.s64 	%rd85, %rd84, %rd83;
	mul.wide.s32 	%rd86, %r1092, 4;
	add.s64 	%rd87, %rd85, %rd86;
	ld.global.f32 	%f283, [%rd87];
	mul.wide.u32 	%rd88, %r1088, 4;
	add.s64 	%rd89, %rd84, %rd88;
	ld.global.f32 	%f284, [%rd89];
	fma.rn.f32 	%f719, %f283, %f284, %f719;
$L__BB1_29:
	ld.param.u32 	%r898, [_Z20compute_correlationsiiPKfS0_Pf_param_0];
	mov.u32 	%r198, %ctaid.x;
	mov.u32 	%r199, %ntid.x;
	mov.u32 	%r200, %tid.x;
	mad.lo.s32 	%r201, %r198, %r199, %r200;
	shl.b32 	%r202, %r201, 3;
	or.b32  	%r203, %r202, 1;
	setp.ge.s32 	%p94, %r203, %r898;
	mov.u32 	%r204, %ctaid.y;
	mov.u32 	%r205, %ntid.y;
	mov.u32 	%r206, %tid.y;
	mad.lo.s32 	%r207, %r204, %r205, %r206;
	shl.b32 	%r208, %r207, 3;
	or.b32  	%r209, %r208, 5;
	setp.ge.s32 	%p95, %r209, %r898;
	setp.le.s32 	%p96, %r209, %r202;
	or.pred  	%p97, %p95, %p96;
	or.pred  	%p99, %p94, %p97;
	@%p99 bra 	$L__BB1_31;
	ld.param.u64 	%rd579, [_Z20compute_correlationsiiPKfS0_Pf_param_2];
	ld.param.u32 	%r1032, [_Z20compute_correlationsiiPKfS0_Pf_param_1];
	mul.wide.u32 	%rd90, %r1032, 4;
	cvta.to.global.u64 	%rd91, %rd579;
	add.s64 	%rd92, %rd91, %rd90;
	mul.wide.s32 	%rd93, %r1092, 4;
	add.s64 	%rd94, %rd92, %rd93;
	ld.global.f32 	%f285, [%rd94];
	mul.wide.u32 	%rd95, %r1087, 4;
	add.s64 	%rd96, %rd91, %rd95;
	ld.global.f32 	%f286, [%rd96];
	fma.rn.f32 	%f720, %f285, %f286, %f720;
$L__BB1_31:
	ld.param.u32 	%r899, [_Z20compute_correlationsiiPKfS0_Pf_param_0];
	mov.u32 	%r210, %ctaid.x;
	mov.u32 	%r211, %ntid.x;
	mov.u32 	%r212, %tid.x;
	mad.lo.s32 	%r213, %r210, %r211, %r212;
	shl.b32 	%r214, %r213, 3;
	or.b32  	%r215, %r214, 1;
	setp.ge.s32 	%p100, %r215, %r899;
	mov.u32 	%r216, %ctaid.y;
	mov.u32 	%r217, %ntid.y;
	mov.u32 	%r218, %tid.y;
	mad.lo.s32 	%r219, %r216, %r217, %r218;
	shl.b32 	%r220, %r219, 3;
	or.b32  	%r221, %r220, 6;
	setp.ge.s32 	%p101, %r221, %r899;
	setp.le.s32 	%p102, %r221, %r214;
	or.pred  	%p103, %p101, %p102;
	or.pred  	%p105, %p100, %p103;
	@%p105 bra 	$L__BB1_33;
	ld.param.u64 	%rd580, [_Z20compute_correlationsiiPKfS0_Pf_param_2];
	ld.param.u32 	%r1033, [_Z20compute_correlationsiiPKfS0_Pf_param_1];
	mul.wide.u32 	%rd97, %r1033, 4;
	cvta.to.global.u64 	%rd98, %rd580;
	add.s64 	%rd99, %rd98, %rd97;
	mul.wide.s32 	%rd100, %r1092, 4;
	add.s64 	%rd101, %rd99, %rd100;
	ld.global.f32 	%f287, [%rd101];
	mul.wide.u32 	%rd102, %r1086, 4;
	add.s64 	%rd103, %rd98, %rd102;
	ld.global.f32 	%f288, [%rd103];
	fma.rn.f32 	%f721, %f287, %f288, %f721;
$L__BB1_33:
	ld.param.u32 	%r900, [_Z20compute_correlationsiiPKfS0_Pf_param_0];
	mov.u32 	%r222, %ctaid.x;
	mov.u32 	%r223, %ntid.x;
	mov.u32 	%r224, %tid.x;
	mad.lo.s32 	%r225, %r222, %r223, %r224;
	shl.b32 	%r226, %r225, 3;
	or.b32  	%r227, %r226, 1;
	setp.ge.s32 	%p106, %r227, %r900;
	mov.u32 	%r228, %ctaid.y;
	mov.u32 	%r229, %ntid.y;
	mov.u32 	%r230, %tid.y;
	mad.lo.s32 	%r231, %r228, %r229, %r230;
	shl.b32 	%r232, %r231, 3;
	or.b32  	%r233, %r232, 7;
	setp.ge.s32 	%p107, %r233, %r900;
	setp.le.s32 	%p108, %r233, %r226;
	or.pred  	%p109, %p107, %p108;
	or.pred  	%p111, %p106, %p109;
	@%p111 bra 	$L__BB1_35;
	ld.param.u64 	%rd581, [_Z20compute_correlationsiiPKfS0_Pf_param_2];
	ld.param.u32 	%r1034, [_Z20compute_correlationsiiPKfS0_Pf_param_1];
	mul.wide.u32 	%rd104, %r1034, 4;
	cvta.to.global.u64 	%rd105, %rd581;
	add.s64 	%rd106, %rd105, %rd104;
	mul.wide.s32 	%rd107, %r1092, 4;
	add.s64 	%rd108, %rd106, %rd107;
	ld.global.f32 	%f289, [%rd108];
	mul.wide.u32 	%rd109, %r1085, 4;
	add.s64 	%rd110, %rd105, %rd109;
	ld.global.f32 	%f290, [%rd110];
	fma.rn.f32 	%f722, %f289, %f290, %f722;
$L__BB1_35:
	ld.param.u32 	%r901, [_Z20compute_correlationsiiPKfS0_Pf_param_0];
	mov.u32 	%r234, %ctaid.x;
	mov.u32 	%r235, %ntid.x;
	mov.u32 	%r236, %tid.x;
	mad.lo.s32 	%r237, %r234, %r235, %r236;
	shl.b32 	%r238, %r237, 3;
	or.b32  	%r239, %r238, 2;
	setp.ge.s32 	%p112, %r239, %r901;
	mov.u32 	%r240, %ctaid.y;
	mov.u32 	%r241, %ntid.y;
	mov.u32 	%r242, %tid.y;
	mad.lo.s32 	%r243, %r240, %r241, %r242;
	shl.b32 	%r244, %r243, 3;
	setp.ge.s32 	%p113, %r244, %r901;
	setp.lt.s32 	%p114, %r244, %r239;
	or.pred  	%p115, %p113, %p114;
	or.pred  	%p117, %p112, %p115;
	@%p117 bra 	$L__BB1_37;
	ld.param.u64 	%rd582, [_Z20compute_correlationsiiPKfS0_Pf_param_2];
	ld.param.u32 	%r1035, [_Z20compute_correlationsiiPKfS0_Pf_param_1];
	mul.wide.u32 	%rd111, %r1035, 8;
	cvta.to.global.u64 	%rd112, %rd582;
	add.s64 	%rd113, %rd112, %rd111;
	mul.wide.s32 	%rd114, %r1092, 4;
	add.s64 	%rd115, %rd113, %rd114;
	ld.global.f32 	%f291, [%rd115];
	mul.wide.u32 	%rd116, %r1084, 4;
	add.s64 	%rd117, %rd112, %rd116;
	ld.global.f32 	%f292, [%rd117];
	fma.rn.f32 	%f723, %f291, %f292, %f723;
$L__BB1_37:
	ld.param.u32 	%r902, [_Z20compute_correlationsiiPKfS0_Pf_param_0];
	mov.u32 	%r245, %ctaid.x;
	mov.u32 	%r246, %ntid.x;
	mov.u32 	%r247, %tid.x;
	mad.lo.s32 	%r248, %r245, %r246, %r247;
	shl.b32 	%r249, %r248, 3;
	or.b32  	%r250, %r249, 2;
	setp.ge.s32 	%p118, %r250, %r902;
	mov.u32 	%r251, %ctaid.y;
	mov.u32 	%r252, %ntid.y;
	mov.u32 	%r253, %tid.y;
	mad.lo.s32 	%r254, %r251, %r252, %r253;
	shl.b32 	%r255, %r254, 3;
	or.b32  	%r256, %r255, 1;
	setp.ge.s32 	%p119, %r256, %r902;
	setp.lt.s32 	%p120, %r256, %r250;
	or.pred  	%p121, %p119, %p120;
	or.pred  	%p123, %p118, %p121;
	@%p123 bra 	$L__BB1_39;
	ld.param.u64 	%rd583, [_Z20compute_correlationsiiPKfS0_Pf_param_2];
	ld.param.u32 	%r1036, [_Z20compute_correlationsiiPKfS0_Pf_param_1];
	mul.wide.u32 	%rd118, %r1036, 8;
	cvta.to.global.u64 	%rd119, %rd583;
	add.s64 	%rd120, %rd119, %rd118;
	mul.wide.s32 	%rd121, %r1092, 4;
	add.s64 	%rd122, %rd120, %rd121;
	ld.global.f32 	%f293, [%rd122];
	mul.wide.u32 	%rd123, %r1091, 4;
	add.s64 	%rd124, %rd119, %rd123;
	ld.global.f32 	%f294, [%rd124];
	fma.rn.f32 	%f724, %f293, %f294, %f724;
$L__BB1_39:
	ld.param.u32 	%r903, [_Z20compute_correlationsiiPKfS0_Pf_param_0];
	mov.u32 	%r257, %ctaid.x;
	mov.u32 	%r258, %ntid.x;
	mov.u32 	%r259, %tid.x;
	mad.lo.s32 	%r260, %r257, %r258, %r259;
	shl.b32 	%r261, %r260, 3;
	or.b32  	%r262, %r261, 2;
	setp.ge.s32 	%p124, %r262, %r903;
	mov.u32 	%r263, %ctaid.y;
	mov.u32 	%r264, %ntid.y;
	mov.u32 	%r265, %tid.y;
	mad.lo.s32 	%r266, %r263, %r264, %r265;
	shl.b32 	%r267, %r266, 3;
	or.b32  	%r268, %r267, 2;
	setp.ge.s32 	%p125, %r268, %r903;
	setp.lt.s32 	%p126, %r267, %r261;
	or.pred  	%p127, %p125, %p126;
	or.pred  	%p129, %p124, %p127;
	@%p129 bra 	$L__BB1_41;
	ld.param.u64 	%rd584, [_Z20compute_correlationsiiPKfS0_Pf_param_2];
	ld.param.u32 	%r1037, [_Z20compute_correlationsiiPKfS0_Pf_param_1];
	mul.wide.u32 	%rd125, %r1037, 8;
	cvta.to.global.u64 	%rd126, %rd584;
	add.s64 	%rd127, %rd126, %rd125;
	mul.wide.s32 	%rd128, %r1092, 4;
	add.s64 	%rd129, %rd127, %rd128;
	ld.global.f32 	%f295, [%rd129];
	mul.wide.u32 	%rd130, %r1090, 4;
	add.s64 	%rd131, %rd126, %rd130;
	ld.global.f32 	%f296, [%rd131];
	fma.rn.f32 	%f725, %f295, %f296, %f725;
$L__BB1_41:
	ld.param.u32 	%r904, [_Z20compute_correlationsiiPKfS0_Pf_param_0];
	mov.u32 	%r269, %ctaid.x;
	mov.u32 	%r270, %ntid.x;
	mov.u32 	%r271, %tid.x;
	mad.lo.s32 	%r272, %r269, %r270, %r271;
	shl.b32 	%r273, %r272, 3;
	or.b32  	%r274, %r273, 2;
	setp.ge.s32 	%p130, %r274, %r904;
	mov.u32 	%r275, %ctaid.y;
	mov.u32 	%r276, %ntid.y;
	mov.u32 	%r277, %tid.y;
	mad.lo.s32 	%r278, %r275, %r276, %r277;
	shl.b32 	%r279, %r278, 3;
	or.b32  	%r280, %r279, 3;
	setp.ge.s32 	%p131, %r280, %r904;
	setp.lt.s32 	%p132, %r280, %r274;
	or.pred  	%p133, %p131, %p132;
	or.pred  	%p135, %p130, %p133;
	@%p135 bra 	$L__BB1_43;
	ld.param.u64 	%rd585, [_Z20compute_correlationsiiPKfS0_Pf_param_2];
	ld.param.u32 	%r1038, [_Z20compute_correlationsiiPKfS0_Pf_param_1];
	mul.wide.u32 	%rd132, %r1038, 8;
	cvta.to.global.u64 	%rd133, %rd585;
	add.s64 	%rd134, %rd133, %rd132;
	mul.wide.s32 	%rd135, %r1092, 4;
	add.s64 	%rd136, %rd134, %rd135;
	ld.global.f32 	%f297, [%rd136];
	mul.wide.u32 	%rd137, %r1089, 4;
	add.s64 	%rd138, %rd133, %rd137;
	ld.global.f32 	%f298, [%rd138];
	fma.rn.f32 	%f726, %f297, %f298, %f726;
$L__BB1_43:
	ld.param.u32 	%r905, [_Z20compute_correlationsiiPKfS0_Pf_param_0];
	mov.u32 	%r281, %ctaid.x;
	mov.u32 	%r282, %ntid.x;
	mov.u32 	%r283, %tid.x;
	mad.lo.s32 	%r284, %r281, %r282, %r283;
	shl.b32 	%r285, %r284, 3;
	or.b32  	%r286, %r285, 2;
	setp.ge.s32 	%p136, %r286, %r905;
	mov.u32 	%r287, %ctaid.y;
	mov.u32 	%r288, %ntid.y;
	mov.u32 	%r289, %tid.y;
	mad.lo.s32 	%r290, %r287, %r288, %r289;
	shl.b32 	%r291, %r290, 3;
	or.b32  	%r292, %r291, 4;
	setp.ge.s32 	%p137, %r292, %r905;
	setp.lt.s32 	%p138, %r292, %r286;
	or.pred  	%p139, %p137, %p138;
	or.pred  	%p141, %p136, %p139;
	@%p141 bra 	$L__BB1_45;
	ld.param.u64 	%rd586, [_Z20compute_correlationsiiPKfS0_Pf_param_2];
	ld.param.u32 	%r1039, [_Z20compute_correlationsiiPKfS0_Pf_param_1];
	mul.wide.u32 	%rd139, %r1039, 8;
	cvta.to.global.u64 	%rd140, %rd586;
	add.s64 	%rd141, %rd140, %rd139;
	mul.wide.s32 	%rd142, %r1092, 4;
	add.s64 	%rd143, %rd141, %rd142;
	ld.global.f32 	%f299, [%rd143];
	mul.wide.u32 	%rd144, %r1088, 4;
	add.s64 	%rd145, %rd140, %rd144;
	ld.global.f32 	%f300, [%rd145];
	fma.rn.f32 	%f727, %f299, %f300, %f727;
$L__BB1_45:
	ld.param.u32 	%r906, [_Z20compute_correlationsiiPKfS0_Pf_param_0];
	mov.u32 	%r293, %ctaid.x;
	mov.u32 	%r294, %ntid.x;
	mov.u32 	%r295, %tid.x;
	mad.lo.s32 	%r296, %r293, %r294, %r295;
	shl.b32 	%r297, %r296, 3;
	or.b32  	%r298, %r297, 2;
	setp.ge.s32 	%p142, %r298, %r906;
	mov.u32 	%r299, %ctaid.y;
	mov.u32 	%r300, %ntid.y;
	mov.u32 	%r301, %tid.y;
	mad.lo.s32 	%r302, %r299, %r300, %r301;
	shl.b32 	%r303, %r302, 3;
	or.b32  	%r304, %r303, 5;
	setp.ge.s32 	%p143, %r304, %r906;
	setp.lt.s32 	%p144, %r304, %r298;
	or.pred  	%p145, %p143, %p144;
	or.pred  	%p147, %p142, %p145;
	@%p147 bra 	$L__BB1_47;
	ld.param.u64 	%rd587, [_Z20compute_correlationsiiPKfS0_Pf_param_2];
	ld.param.u32 	%r1040, [_Z20compute_correlationsiiPKfS0_Pf_param_1];
	mul.wide.u32 	%rd146, %r1040, 8;
	cvta.to.global.u64 	%rd147, %rd587;
	add.s64 	%rd148, %rd147, %rd146;
	mul.wide.s32 	%rd149, %r1092, 4;
	add.s64 	%rd150, %rd148, %rd149;
	ld.global.f32 	%f301, [%rd150];
	mul.wide.u32 	%rd151, %r1087, 4;
	add.s64 	%rd152, %rd147, %rd151;
	ld.global.f32 	%f302, [%rd152];
	fma.rn.f32 	%f728, %f301, %f302, %f728;
$L__BB1_47:
	ld.param.u32 	%r907, [_Z20compute_correlationsiiPKfS0_Pf_param_0];
	mov.u32 	%r305, %ctaid.x;
	mov.u32 	%r306, %ntid.x;
	mov.u32 	%r307, %tid.x;
	mad.lo.s32 	%r308, %r305, %r306, %r307;
	shl.b32 	%r309, %r308, 3;
	or.b32  	%r310, %r309, 2;
	setp.ge.s32 	%p148, %r310, %r907;
	mov.u32 	%r311, %ctaid.y;
	mov.u32 	%r312, %ntid.y;
	mov.u32 	%r313, %tid.y;
	mad.lo.s32 	%r314, %r311, %r312, %r313;
	shl.b32 	%r315, %r314, 3;
	or.b32  	%r316, %r315, 6;
	setp.ge.s32 	%p149, %r316, %r907;
	setp.lt.s32 	%p150, %r316, %r310;
	or.pred  	%p151, %p149, %p150;
	or.pred  	%p153, %p148, %p151;
	@%p153 bra 	$L__BB1_49;
	ld.param.u64 	%rd588, [_Z20compute_correlationsiiPKfS0_Pf_param_2];
	ld.param.u32 	%r1041, [_Z20compute_correlationsiiPKfS0_Pf_param_1];
	mul.wide.u32 	%rd153, %r1041, 8;
	cvta.to.global.u64 	%rd154, %rd588;
	add.s64 	%rd155, %rd154, %rd153;
	mul.wide.s32 	%rd156, %r1092, 4;
	add.s64 	%rd157, %rd155, %rd156;
	ld.global.f32 	%f303, [%rd157];
	mul.wide.u32 	%rd158, %r1086, 4;
	add.s64 	%rd159, %rd154, %rd158;
	ld.global.f32 	%f304, [%rd159];
	fma.rn.f32 	%f729, %f303, %f304, %f729;
$L__BB1_49:
	ld.param.u32 	%r908, [_Z20compute_correlationsiiPKfS0_Pf_param_0];
	mov.u32 	%r317, %ctaid.x;
	mov.u32 	%r318, %ntid.x;
	mov.u32 	%r319, %tid.x;
	mad.lo.s32 	%r320, %r317, %r318, %r319;
	shl.b32 	%r321, %r320, 3;
	or.b32  	%r322, %r321, 2;
	setp.ge.s32 	%p154, %r322, %r908;
	mov.u32 	%r323, %ctaid.y;
	mov.u32 	%r324, %ntid.y;
	mov.u32 	%r325, %tid.y;
	mad.lo.s32 	%r326, %r323, %r324, %r325;
	shl.b32 	%r327, %r326, 3;
	or.b32  	%r328, %r327, 7;
	setp.ge.s32 	%p155, %r328, %r908;
	setp.lt.s32 	%p156, %r328, %r322;
	or.pred  	%p157, %p155, %p156;
	or.pred  	%p159, %p154, %p157;
	@%p159 bra 	$L__BB1_51;
	ld.param.u64 	%rd589, [_Z20compute_correlationsiiPKfS0_Pf_param_2];
	ld.param.u32 	%r1042, [_Z20compute_correlationsiiPKfS0_Pf_param_1];
	mul.wide.u32 	%rd160, %r1042, 8;
	cvta.to.global.u64 	%rd161, %rd589;
	add.s64 	%rd162, %rd161, %rd160;
	mul.wide.s32 	%rd163, %r1092, 4;
	add.s64 	%rd164, %rd162, %rd163;
	ld.global.f32 	%f305, [%rd164];
	mul.wide.u32 	%rd165, %r1085, 4;
	add.s64 	%rd166, %rd161, %rd165;
	ld.global.f32 	%f306, [%rd166];
	fma.rn.f32 	%f730, %f305, %f306, %f730;
$L__BB1_51:
	ld.param.u32 	%r909, [_Z20compute_correlationsiiPKfS0_Pf_param_0];
	mov.u32 	%r329, %ctaid.x;
	mov.u32 	%r330, %ntid.x;
	mov.u32 	%r331, %tid.x;
	mad.lo.s32 	%r332, %r329, %r330, %r331;
	shl.b32 	%r333, %r332, 3;
	or.b32  	%r334, %r333, 3;
	setp.ge.s32 	%p160, %r334, %r909;
	mov.u32 	%r335, %ctaid.y;
	mov.u32 	%r336, %ntid.y;
	mov.u32 	%r337, %tid.y;
	mad.lo.s32 	%r338, %r335, %r336, %r337;
	shl.b32 	%r339, %r338, 3;
	setp.ge.s32 	%p161, %r339, %r909;
	setp.lt.s32 	%p162, %r339, %r334;
	or.pred  	%p163, %p161, %p162;
	or.pred  	%p165, %p160, %p163;
	@%p165 bra 	$L__BB1_53;
	ld.param.u64 	%rd590, [_Z20compute_correlationsiiPKfS0_Pf_param_2];
	ld.param.u32 	%r1043, [_Z20compute_correlationsiiPKfS0_Pf_param_1];
	mul.wide.u32 	%rd167, %r1043, 12;
	cvta.to.global.u64 	%rd168, %rd590;
	add.s64 	%rd169, %rd168, %rd167;
	mul.wide.s32 	%rd170, %r1092, 4;
	add.s64 	%rd171, %rd169, %rd170;
	ld.global.f32 	%f307, [%rd171];
	mul.wide.u32 	%rd172, %r1084, 4;
	add.s64 	%rd173, %rd168, %rd172;
	ld.global.f32 	%f308, [%rd173];
	fma.rn.f32 	%f731, %f307, %f308, %f731;
$L__BB1_53:
	ld.param.u32 	%r910, [_Z20compute_correlationsiiPKfS0_Pf_param_0];
	mov.u32 	%r340, %ctaid.x;
	mov.u32 	%r341, %ntid.x;
	mov.u32 	%r342, %tid.x;
	mad.lo.s32 	%r343, %r340, %r341, %r342;
	shl.b32 	%r344, %r343, 3;
	or.b32  	%r345, %r344, 3;
	setp.ge.s32 	%p166, %r345, %r910;
	mov.u32 	%r346, %ctaid.y;
	mov.u32 	%r347, %ntid.y;
	mov.u32 	%r348, %tid.y;
	mad.lo.s32 	%r349, %r346, %r347, %r348;
	shl.b32 	%r350, %r349, 3;
	or.b32  	%r351, %r350, 1;
	setp.ge.s32 	%p167, %r351, %r910;
	setp.lt.s32 	%p168, %r351, %r345;
	or.pred  	%p169, %p167, %p168;
	or.pred  	%p171, %p166, %p169;
	@%p171 bra 	$L__BB1_55;
	ld.param.u64 	%rd591, [_Z20compute_correlationsiiPKfS0_Pf_param_2];
	ld.param.u32 	%r1044, [_Z20compute_correlationsiiPKfS0_Pf_param_1];
	mul.wide.u32 	%rd174, %r1044, 12;
	cvta.to.global.u64 	%rd175, %rd591;
	add.s64 	%rd176, %rd175, %rd174;
	mul.wide.s32 	%rd177, %r1092, 4;
	add.s64 	%rd178, %rd176, %rd177;
	ld.global.f32 	%f309, [%rd178];
	mul.wide.u32 	%rd179, %r1091, 4;
	add.s64 	%rd180, %rd175, %rd179;
	ld.global.f32 	%f310, [%rd180];
	fma.rn.f32 	%f732, %f309, %f310, %f732;
$L__BB1_55:
	ld.param.u32 	%r911, [_Z20compute_correlationsiiPKfS0_Pf_param_0];
	mov.u32 	%r352, %ctaid.x;
	mov.u32 	%r353, %ntid.x;
	mov.u32 	%r354, %tid.x;
	mad.lo.s32 	%r355, %r352, %r353, %r354;
	shl.b32 	%r356, %r355, 3;
	or.b32  	%r357, %r356, 3;
	setp.ge.s32 	%p172, %r357, %r911;
	mov.u32 	%r358, %ctaid.y;
	mov.u32 	%r359, %ntid.y;
	mov.u32 	%r360, %tid.y;
	mad.lo.s32 	%r361, %r358, %r359, %r360;
	shl.b32 	%r362, %r361, 3;
	or.b32  	%r363, %r362, 2;
	setp.ge.s32 	%p173, %r363, %r911;
	setp.lt.s32 	%p174, %r363, %r357;
	or.pred  	%p175, %p173, %p174;
	or.pred  	%p177, %p172, %p175;
	@%p177 bra 	$L__BB1_57;
	ld.param.u64 	%rd592, [_Z20compute_correlationsiiPKfS0_Pf_param_2];
	ld.param.u32 	%r1045, [_Z20compute_correlationsiiPKfS0_Pf_param_1];
	mul.wide.u32 	%rd181, %r1045, 12;
	cvta.to.global.u64 	%rd182, %rd592;
	add.s64 	%rd183, %rd182, %rd181;
	mul.wide.s32 	%rd184, %r1092, 4;
	add.s64 	%rd185, %rd183, %rd184;
	ld.global.f32 	%f311, [%rd185];
	mul.wide.u32 	%rd186, %r1090, 4;
	add.s64 	%rd187, %rd182, %rd186;
	ld.global.f32 	%f312, [%rd187];
	fma.rn.f32 	%f733, %f311, %f312, %f733;
$L__BB1_57:
	ld.param.u32 	%r912, [_Z20compute_correlationsiiPKfS0_Pf_param_0];
	mov.u32 	%r364, %ctaid.x;
	mov.u32 	%r365, %ntid.x;
	mov.u32 	%r366, %tid.x;
	mad.lo.s32 	%r367, %r364, %r365, %r366;
	shl.b32 	%r368, %r367, 3;
	or.b32  	%r369, %r368, 3;
	setp.ge.s32 	%p178, %r369, %r912;
	mov.u32 	%r370, %ctaid.y;
	mov.u32 	%r371, %ntid.y;
	mov.u32 	%r372, %tid.y;
	mad.lo.s32 	%r373, %r370, %r371, %r372;
	shl.b32 	%r374, %r373, 3;
	or.b32  	%r375, %r374, 3;
	setp.ge.s32 	%p179, %r375, %r912;
	setp.lt.s32 	%p180, %r374, %r368;
	or.pred  	%p181, %p179, %p180;
	or.pred  	%p183, %p178, %p181;
	@%p183 bra 	$L__BB1_59;
	ld.param.u64 	%rd593, [_Z20compute_correlationsiiPKfS0_Pf_param_2];
	ld.param.u32 	%r1046, [_Z20compute_correlationsiiPKfS0_Pf_param_1];
	mul.wide.u32 	%rd188, %r1046, 12;
	cvta.to.global.u64 	%rd189, %rd593;
	add.s64 	%rd190, %rd189, %rd188;
	mul.wide.s32 	%rd191, %r1092, 4;
	add.s64 	%rd192, %rd190, %rd191;
	ld.global.f32 	%f313, [%rd192];
	mul.wide.u32 	%rd193, %r1089, 4;
	add.s64 	%rd194, %rd189, %rd193;
	ld.global.f32 	%f314, [%rd194];
	fma.rn.f32 	%f734, %f313, %f314, %f734;
$L__BB1_59:
	ld.param.u32 	%r913, [_Z20compute_correlationsiiPKfS0_Pf_param_0];
	mov.u32 	%r376, %ctaid.x;
	mov.u32 	%r377, %ntid.x;
	mov.u32 	%r378, %tid.x;
	mad.lo.s32 	%r379, %r376, %r377, %r378;
	shl.b32 	%r380, %r379, 3;
	or.b32  	%r381, %r380, 3;
	setp.ge.s32 	%p184, %r381, %r913;
	mov.u32 	%r382, %ctaid.y;
	mov.u32 	%r383, %ntid.y;
	mov.u32 	%r384, %tid.y;
	mad.lo.s32 	%r385, %r382, %r383, %r384;
	shl.b32 	%r386, %r385, 3;
	or.b32  	%r387, %r386, 4;
	setp.ge.s32 	%p185, %r387, %r913;
	setp.lt.s32 	%p186, %r387, %r381;
	or.pred  	%p187, %p185, %p186;
	or.pred  	%p189, %p184, %p187;
	@%p189 bra 	$L__BB1_61;
	ld.param.u64 	%rd594, [_Z20compute_correlationsiiPKfS0_Pf_param_2];
	ld.param.u32 	%r1047, [_Z20compute_correlationsiiPKfS0_Pf_param_1];
	mul.wide.u32 	%rd195, %r1047, 12;
	cvta.to.global.u64 	%rd196, %rd594;
	add.s64 	%rd197, %rd196, %rd195;
	mul.wide.s32 	%rd198, %r1092, 4;
	add.s64 	%rd199, %rd197, %rd198;
	ld.global.f32 	%f315, [%rd199];
	mul.wide.u32 	%rd200, %r1088, 4;
	add.s64 	%rd201, %rd196, %rd200;
	ld.global.f32 	%f316, [%rd201];
	fma.rn.f32 	%f735, %f315, %f316, %f735;
$L__BB1_61:
	ld.param.u32 	%r914, [_Z20compute_correlationsiiPKfS0_Pf_param_0];
	mov.u32 	%r388, %ctaid.x;
	mov.u32 	%r389, %ntid.x;
	mov.u32 	%r390, %tid.x;
	mad.lo.s32 	%r391, %r388, %r389, %r390;
	shl.b32 	%r392, %r391, 3;
	or.b32  	%r393, %r392, 3;
	setp.ge.s32 	%p190, %r393, %r914;
	mov.u32 	%r394, %ctaid.y;
	mov.u32 	%r395, %ntid.y;
	mov.u32 	%r396, %tid.y;
	mad.lo.s32 	%r397, %r394, %r395, %r396;
	shl.b32 	%r398, %r397, 3;
	or.b32  	%r399, %r398, 5;
	setp.ge.s32 	%p191, %r399, %r914;
	setp.lt.s32 	%p192, %r399, %r393;
	or.pred  	%p193, %p191, %p192;
	or.pred  	%p195, %p190, %p193;
	@%p195 bra 	$L__BB1_63;
	ld.param.u64 	%rd595, [_Z20compute_correlationsiiPKfS0_Pf_param_2];
	ld.param.u32 	%r1048, [_Z20compute_correlationsiiPKfS0_Pf_param_1];
	mul.wide.u32 	%rd202, %r1048, 12;
	cvta.to.global.u64 	%rd203, %rd595;
	add.s64 	%rd204, %rd203, %rd202;
	mul.wide.s32 	%rd205, %r1092, 4;
	add.s64 	%rd206, %rd204, %rd205;
	ld.global.f32 	%f317, [%rd206];
	mul.wide.u32 	%rd207, %r1087, 4;
	add.s64 	%rd208, %rd203, %rd207;
	ld.global.f32 	%f318, [%rd208];
	fma.rn.f32 	%f736, %f317, %f318, %f736;
$L__BB1_63:
	ld.param.u32 	%r915, [_Z20compute_correlationsiiPKfS0_Pf_param_0];
	mov.u32 	%r400, %ctaid.x;
	mov.u32 	%r401, %ntid.x;
	mov.u32 	%r402, %tid.x;
	mad.lo.s32 	%r403, %r400, %r401, %r402;
	shl.b32 	%r404, %r403, 3;
	or.b32  	%r405, %r404, 3;
	setp.ge.s32 	%p196, %r405, %r915;
	mov.u32 	%r406, %ctaid.y;
	mov.u32 	%r407, %ntid.y;
	mov.u32 	%r408, %tid.y;
	mad.lo.s32 	%r409, %r406, %r407, %r408;
	shl.b32 	%r410, %r409, 3;
	or.b32  	%r411, %r410, 6;
	setp.ge.s32 	%p197, %r411, %r915;
	setp.lt.s32 	%p198, %r411, %r405;
	or.pred  	%p199, %p197, %p198;
	or.pred  	%p201, %p196, %p199;
	@%p201 bra 	$L__BB1_65;
	ld.param.u64 	%rd596, [_Z20compute_correlationsiiPKfS0_Pf_param_2];
	ld.param.u32 	%r1049, [_Z20compute_correlationsiiPKfS0_Pf_param_1];
	mul.wide.u32 	%rd209, %r1049, 12;
	cvta.to.global.u64 	%rd210, %rd596;
	add.s64 	%rd211, %rd210, %rd209;
	mul.wide.s32 	%rd212, %r1092, 4;
	add.s64 	%rd213, %rd211, %rd212;
	ld.global.f32 	%f319, [%rd213];
	mul.wide.u32 	%rd214, %r1086, 4;
	add.s64 	%rd215, %rd210, %rd214;
	ld.global.f32 	%f320, [%rd215];
	fma.rn.f32 	%f737, %f319, %f320, %f737;
$L__BB1_65:
	ld.param.u32 	%r916, [_Z20compute_correlationsiiPKfS0_Pf_param_0];
	mov.u32 	%r412, %ctaid.x;
	mov.u32 	%r413, %ntid.x;
	mov.u32 	%r414, %tid.x;
	mad.lo.s32 	%r415, %r412, %r413, %r414;
	shl.b32 	%r416, %r415, 3;
	or.b32  	%r417, %r416, 3;
	setp.ge.s32 	%p202, %r417, %r916;
	mov.u32 	%r418, %ctaid.y;
	mov.u32 	%r419, %ntid.y;
	mov.u32 	%r420, %tid.y;
	mad.lo.s32 	%r421, %r418, %r419, %r420;
	shl.b32 	%r422, %r421, 3;
	or.b32  	%r423, %r422, 7;
	setp.ge.s32 	%p203, %r423, %r916;
	setp.lt.s32 	%p204, %r423, %r417;
	or.pred  	%p205, %p203, %p204;
	or.pred  	%p207, %p202, %p205;
	@%p207 bra 	$L__BB1_67;
	ld.param.u64 	%rd597, [_Z20compute_correlationsiiPKfS0_Pf_param_2];
	ld.param.u32 	%r1050, [_Z20compute_correlationsiiPKfS0_Pf_param_1];
	mul.wide.u32 	%rd216, %r1050, 12;
	cvta.to.global.u64 	%rd217, %rd597;
	add.s64 	%rd218, %rd217, %rd216;
	mul.wide.s32 	%rd219, %r1092, 4;
	add.s64 	%rd220, %rd218, %rd219;
	ld.global.f32 	%f321, [%rd220];
	mul.wide.u32 	%rd221, %r1085, 4;
	add.s64 	%rd222, %rd217, %rd221;
	ld.global.f32 	%f322, [%rd222];
	fma.rn.f32 	%f738, %f321, %f322, %f738;
$L__BB1_67:
	ld.param.u32 	%r917, [_Z20compute_correlationsiiPKfS0_Pf_param_0];
	mov.u32 	%r424, %ctaid.x;
	mov.u32 	%r425, %ntid.x;
	mov.u32 	%r426, %tid.x;
	mad.lo.s32 	%r427, %r424, %r425, %r426;
	shl.b32 	%r428, %r427, 3;
	or.b32  	%r429, %r428, 4;
	setp.ge.s32 	%p208, %r429, %r917;
	mov.u32 	%r430, %ctaid.y;
	mov.u32 	%r431, %ntid.y;
	mov.u32 	%r432, %tid.y;
	mad.lo.s32 	%r433, %r430, %r431, %r432;
	shl.b32 	%r434, %r433, 3;
	setp.ge.s32 	%p209, %r434, %r917;
	setp.lt.s32 	%p210, %r434, %r429;
	or.pred  	%p211, %p209, %p210;
	or.pred  	%p213, %p208, %p211;
	@%p213 bra 	$L__BB1_69;
	ld.param.u64 	%rd598, [_Z20compute_correlationsiiPKfS0_Pf_param_2];
	ld.param.u32 	%r1051, [_Z20compute_correlationsiiPKfS0_Pf_param_1];
	mul.wide.u32 	%rd223, %r1051, 16;
	cvta.to.global.u64 	%rd224, %rd598;
	add.s64 	%rd225, %rd224, %rd223;
	mul.wide.s32 	%rd226, %r1092, 4;
	add.s64 	%rd227, %rd225, %rd226;
	ld.global.f32 	%f323, [%rd227];
	mul.wide.u32 	%rd228, %r1084, 4;
	add.s64 	%rd229, %rd224, %rd228;
	ld.global.f32 	%f324, [%rd229];
	fma.rn.f32 	%f739, %f323, %f324, %f739;
$L__BB1_69:
	ld.param.u32 	%r918, [_Z20compute_correlationsiiPKfS0_Pf_param_0];
	mov.u32 	%r435, %ctaid.x;
	mov.u32 	%r436, %ntid.x;
	mov.u32 	%r437, %tid.x;
	mad.lo.s32 	%r438, %r435, %r436, %r437;
	shl.b32 	%r439, %r438, 3;
	or.b32  	%r440, %r439, 4;
	setp.ge.s32 	%p214, %r440, %r918;
	mov.u32 	%r441, %ctaid.y;
	mov.u32 	%r442, %ntid.y;
	mov.u32 	%r443, %tid.y;
	mad.lo.s32 	%r444, %r441, %r442, %r443;
	shl.b32 	%r445, %r444, 3;
	or.b32  	%r446, %r445, 1;
	setp.ge.s32 	%p215, %r446, %r918;
	setp.lt.s32 	%p216, %r446, %r440;
	or.pred  	%p217, %p215, %p216;
	or.pred  	%p219, %p214, %p217;
	@%p219 bra 	$L__BB1_71;
	ld.param.u64 	%rd599, [_Z20compute_correlationsiiPKfS0_Pf_param_2];
	ld.param.u32 	%r1052, [_Z20compute_correlationsiiPKfS0_Pf_param_1];
	mul.wide.u32 	%rd230, %r1052, 16;
	cvta.to.global.u64 	%rd231, %rd599;
	add.s64 	%rd232, %rd231, %rd230;
	mul.wide.s32 	%rd233, %r1092, 4;
	add.s64 	%rd234, %rd232, %rd233;
	ld.global.f32 	%f325, [%rd234];
	mul.wide.u32 	%rd235, %r1091, 4;
	add.s64 	%rd236, %rd231, %rd235;
	ld.global.f32 	%f326, [%rd236];
	fma.rn.f32 	%f740, %f325, %f326, %f740;
$L__BB1_71:
	ld.param.u32 	%r919, [_Z20compute_correlationsiiPKfS0_Pf_param_0];
	mov.u32 	%r447, %ctaid.x;
	mov.u32 	%r448, %ntid.x;
	mov.u32 	%r449, %tid.x;
	mad.lo.s32 	%r450, %r447, %r448, %r449;
	shl.b32 	%r451, %r450, 3;
	or.b32  	%r452, %r451, 4;
	setp.ge.s32 	%p220, %r452, %r919;
	mov.u32 	%r453, %ctaid.y;
	mov.u32 	%r454, %ntid.y;
	mov.u32 	%r455, %tid.y;
	mad.lo.s32 	%r456, %r453, %r454, %r455;
	shl.b32 	%r457, %r456, 3;
	or.b32  	%r458, %r457, 2;
	setp.ge.s32 	%p221, %r458, %r919;
	setp.lt.s32 	%p222, %r458, %r452;
	or.pred  	%p223, %p221, %p222;
	or.pred  	%p225, %p220, %p223;
	@%p225 bra 	$L__BB1_73;
	ld.param.u64 	%rd600, [_Z20compute_correlationsiiPKfS0_Pf_param_2];
	ld.param.u32 	%r1053, [_Z20compute_correlationsiiPKfS0_Pf_param_1];
	mul.wide.u32 	%rd237, %r1053, 16;
	cvta.to.global.u64 	%rd238, %rd600;
	add.s64 	%rd239, %rd238, %rd237;
	mul.wide.s32 	%rd240, %r1092, 4;
	add.s64 	%rd241, %rd239, %rd240;
	ld.global.f32 	%f327, [%rd241];
	mul.wide.u32 	%rd242, %r1090, 4;
	add.s64 	%rd243, %rd238, %rd242;
	ld.global.f32 	%f328, [%rd243];
	fma.rn.f32 	%f741, %f327, %f328, %f741;
$L__BB1_73:
	ld.param.u32 	%r920, [_Z20compute_correlationsiiPKfS0_Pf_param_0];
	mov.u32 	%r459, %ctaid.x;
	mov.u32 	%r460, %ntid.x;
	mov.u32 	%r461, %tid.x;
	mad.lo.s32 	%r462, %r459, %r460, %r461;
	shl.b32 	%r463, %r462, 3;
	or.b32  	%r464, %r463, 4;
	setp.ge.s32 	%p226, %r464, %r920;
	mov.u32 	%r465, %ctaid.y;
	mov.u32 	%r466, %ntid.y;
	mov.u32 	%r467, %tid.y;
	mad.lo.s32 	%r468, %r465, %r466, %r467;
	shl.b32 	%r469, %r468, 3;
	or.b32  	%r470, %r469, 3;
	setp.ge.s32 	%p227, %r470, %r920;
	setp.lt.s32 	%p228, %r470, %r464;
	or.pred  	%p229, %p227, %p228;
	or.pred  	%p231, %p226, %p229;
	@%p231 bra 	$L__BB1_75;
	ld.param.u64 	%rd601, [_Z20compute_correlationsiiPKfS0_Pf_param_2];
	ld.param.u32 	%r1054, [_Z20compute_correlationsiiPKfS0_Pf_param_1];
	mul.wide.u32 	%rd244, %r1054, 16;
	cvta.to.global.u64 	%rd245, %rd601;
	add.s64 	%rd246, %rd245, %rd244;
	mul.wide.s32 	%rd247, %r1092, 4;
	add.s64 	%rd248, %rd246, %rd247;
	ld.global.f32 	%f329, [%rd248];
	mul.wide.u32 	%rd249, %r1089, 4;
	add.s64 	%rd250, %rd245, %rd249;
	ld.global.f32 	%f330, [%rd250];
	fma.rn.f32 	%f742, %f329, %f330, %f742;
$L__BB1_75:
	ld.param.u32 	%r921, [_Z20compute_correlationsiiPKfS0_Pf_param_0];
	mov.u32 	%r471, %ctaid.x;
	mov.u32 	%r472, %ntid.x;
	mov.u32 	%r473, %tid.x;
	mad.lo.s32 	%r474, %r471, %r472, %r473;
	shl.b32 	%r475, %r474, 3;
	or.b32  	%r476, %r475, 4;
	setp.ge.s32 	%p232, %r476, %r921;
	mov.u32 	%r477, %ctaid.y;
	mov.u32 	%r478, %ntid.y;
	mov.u32 	%r479, %tid.y;
	mad.lo.s32 	%r480, %r477, %r478, %r479;
	shl.b32 	%r481, %r480, 3;
	or.b32  	%r482, %r481, 4;
	setp.ge.s32 	%p233, %r482, %r921;
	setp.lt.s32 	%p234, %r481, %r475;
	or.pred  	%p235, %p233, %p234;
	or.pred  	%p237, %p232, %p235;
	@%p237 bra 	$L__BB1_77;
	ld.param.u64 	%rd602, [_Z20compute_correlationsiiPKfS0_Pf_param_2];
	ld.param.u32 	%r1055, [_Z20compute_correlationsiiPKfS0_Pf_param_1];
	mul.wide.u32 	%rd251, %r1055, 16;
	cvta.to.global.u64 	%rd252, %rd602;
	add.s64 	%rd253, %rd252, %rd251;
	mul.wide.s32 	%rd254, %r1092, 4;
	add.s64 	%rd255, %rd253, %rd254;
	ld.global.f32 	%f331, [%rd255];
	mul.wide.u32 	%rd256, %r1088, 4;
	add.s64 	%rd257, %rd252, %rd256;
	ld.global.f32 	%f332, [%rd257];
	fma.rn.f32 	%f743, %f331, %f332, %f743;
$L__BB1_77:
	ld.param.u32 	%r922, [_Z20compute_correlationsiiPKfS0_Pf_param_0];
	mov.u32 	%r483, %ctaid.x;
	mov.u32 	%r484, %ntid.x;
	mov.u32 	%r485, %tid.x;
	mad.lo.s32 	%r486, %r483, %r484, %r485;
	shl.b32 	%r487, %r486, 3;
	or.b32  	%r488, %r487, 4;
	setp.ge.s32 	%p238, %r488, %r922;
	mov.u32 	%r489, %ctaid.y;
	mov.u32 	%r490, %ntid.y;
	mov.u32 	%r491, %tid.y;
	mad.lo.s32 	%r492, %r489, %r490, %r491;
	shl.b32 	%r493, %r492, 3;
	or.b32  	%r494, %r493, 5;
	setp.ge.s32 	%p239, %r494, %r922;
	setp.lt.s32 	%p240, %r494, %r488;
	or.pred  	%p241, %p239, %p240;
	or.pred  	%p243, %p238, %p241;
	@%p243 bra 	$L__BB1_79;
	ld.param.u64 	%rd603, [_Z20compute_correlationsiiPKfS0_Pf_param_2];
	ld.param.u32 	%r1056, [_Z20compute_correlationsiiPKfS0_Pf_param_1];
	mul.wide.u32 	%rd258, %r1056, 16;
	cvta.to.global.u64 	%rd259, %rd603;
	add.s64 	%rd260, %rd259, %rd258;
	mul.wide.s32 	%rd261, %r1092, 4;
	add.s64 	%rd262, %rd260, %rd261;
	ld.global.f32 	%f333, [%rd262];
	mul.wide.u32 	%rd263, %r1087, 4;
	add.s64 	%rd264, %rd259, %rd263;
	ld.global.f32 	%f334, [%rd264];
	fma.rn.f32 	%f744, %f333, %f334, %f744;
$L__BB1_79:
	ld.param.u32 	%r923, [_Z20compute_correlationsiiPKfS0_Pf_param_0];
	mov.u32 	%r495, %ctaid.x;
	mov.u32 	%r496, %ntid.x;
	mov.u32 	%r497, %tid.x;
	mad.lo.s32 	%r498, %r495, %r496, %r497;
	shl.b32 	%r499, %r498, 3;
	or.b32  	%r500, %r499, 4;
	setp.ge.s32 	%p244, %r500, %r923;
	mov.u32 	%r501, %ctaid.y;
	mov.u32 	%r502, %ntid.y;
	mov.u32 	%r503, %tid.y;
	mad.lo.s32 	%r504, %r501, %r502, %r503;
	shl.b32 	%r505, %r504, 3;
	or.b32  	%r506, %r505, 6;
	setp.ge.s32 	%p245, %r506, %r923;
	setp.lt.s32 	%p246, %r506, %r500;
	or.pred  	%p247, %p245, %p246;
	or.pred  	%p249, %p244, %p247;
	@%p249 bra 	$L__BB1_81;
	ld.param.u64 	%rd604, [_Z20compute_correlationsiiPKfS0_Pf_param_2];
	ld.param.u32 	%r1057, [_Z20compute_correlationsiiPKfS0_Pf_param_1];
	mul.wide.u32 	%rd265, %r1057, 16;
	cvta.to.global.u64 	%rd266, %rd604;
	add.s64 	%rd267, %rd266, %rd265;
	mul.wide.s32 	%rd268, %r1092, 4;
	add.s64 	%rd269, %rd267, %rd268;
	ld.global.f32 	%f335, [%rd269];
	mul.wide.u32 	%rd270, %r1086, 4;
	add.s64 	%rd271, %rd266, %rd270;
	ld.global.f32 	%f336, [%rd271];
	fma.rn.f32 	%f745, %f335, %f336, %f745;
$L__BB1_81:
	ld.param.u32 	%r924, [_Z20compute_correlationsiiPKfS0_Pf_param_0];
	mov.u32 	%r507, %ctaid.x;
	mov.u32 	%r508, %ntid.x;
	mov.u32 	%r509, %tid.x;
	mad.lo.s32 	%r510, %r507, %r508, %r509;
	shl.b32 	%r511, %r510, 3;
	or.b32  	%r512, %r511, 4;
	setp.ge.s32 	%p250, %r512, %r924;
	mov.u32 	%r513, %ctaid.y;
	mov.u32 	%r514, %ntid.y;
	mov.u32 	%r515, %tid.y;
	mad.lo.s32 	%r516, %r513, %r514, %r515;
	shl.b32 	%r517, %r516, 3;
	or.b32  	%r518, %r517, 7;
	setp.ge.s32 	%p251, %r518, %r924;
	setp.lt.s32 	%p252, %r518, %r512;
	or.pred  	%p253, %p251, %p252;
	or.pred  	%p255, %p250, %p253;
	@%p255 bra 	$L__BB1_83;
	ld.param.u64 	%rd605, [_Z20compute_correlationsiiPKfS0_Pf_param_2];
	ld.param.u32 	%r1058, [_Z20compute_correlationsiiPKfS0_Pf_param_1];
	mul.wide.u32 	%rd272, %r1058, 16;
	cvta.to.global.u64 	%rd273, %rd605;
	add.s64 	%rd274, %rd273, %rd272;
	mul.wide.s32 	%rd275, %r1092, 4;
	add.s64 	%rd276, %rd274, %rd275;
	ld.global.f32 	%f337, [%rd276];
	mul.wide.u32 	%rd277, %r1085, 4;
	add.s64 	%rd278, %rd273, %rd277;
	ld.global.f32 	%f338, [%rd278];
	fma.rn.f32 	%f746, %f337, %f338, %f746;
$L__BB1_83:
	ld.param.u32 	%r925, [_Z20compute_correlationsiiPKfS0_Pf_param_0];
	mov.u32 	%r519, %ctaid.x;
	mov.u32 	%r520, %ntid.x;
	mov.u32 	%r521, %tid.x;
	mad.lo.s32 	%r522, %r519, %r520, %r521;
	shl.b32 	%r523, %r522, 3;
	or.b32  	%r524, %r523, 5;
	setp.ge.s32 	%p256, %r524, %r925;
	mov.u32 	%r525, %ctaid.y;
	mov.u32 	%r526, %ntid.y;
	mov.u32 	%r527, %tid.y;
	mad.lo.s32 	%r528, %r525, %r526, %r527;
	shl.b32 	%r529, %r528, 3;
	setp.ge.s32 	%p257, %r529, %r925;
	setp.lt.s32 	%p258, %r529, %r524;
	or.pred  	%p259, %p257, %p258;
	or.pred  	%p261, %p256, %p259;
	@%p261 bra 	$L__BB1_85;
	ld.param.u64 	%rd606, [_Z20compute_correlationsiiPKfS0_Pf_param_2];
	ld.param.u32 	%r1059, [_Z20compute_correlationsiiPKfS0_Pf_param_1];
	mul.wide.u32 	%rd279, %r1059, 20;
	cvta.to.global.u64 	%rd280, %rd606;
	add.s64 	%rd281, %rd280, %rd279;
	mul.wide.s32 	%rd282, %r1092, 4;
	add.s64 	%rd283, %rd281, %rd282;
	ld.global.f32 	%f339, [%rd283];
	mul.wide.u32 	%rd284, %r1084, 4;
	add.s64 	%rd285, %rd280, %rd284;
	ld.global.f32 	%f340, [%rd285];
	fma.rn.f32 	%f747, %f339, %f340, %f747;
$L__BB1_85:
	ld.param.u32 	%r926, [_Z20compute_correlationsiiPKfS0_Pf_param_0];
	mov.u32 	%r530, %ctaid.x;
	mov.u32 	%r531, %ntid.x;
	mov.u32 	%r532, %tid.x;
	mad.lo.s32 	%r533, %r530, %r531, %r532;
	shl.b32 	%r534, %r533, 3;
	or.b32  	%r535, %r534, 5;
	setp.ge.s32 	%p262, %r535, %r926;
	mov.u32 	%r536, %ctaid.y;
	mov.u32 	%r537, %ntid.y;
	mov.u32 	%r538, %tid.y;
	mad.lo.s32 	%r539, %r536, %r537, %r538;
	shl.b32 	%r540, %r539, 3;
	or.b32  	%r541, %r540, 1;
	setp.ge.s32 	%p263, %r541, %r926;
	setp.lt.s32 	%p264, %r541, %r535;
	or.pred  	%p265, %p263, %p264;
	or.pred  	%p267, %p262, %p265;
	@%p267 bra 	$L__BB1_87;
	ld.param.u64 	%rd607, [_Z20compute_correlationsiiPKfS0_Pf_param_2];
	ld.param.u32 	%r1060, [_Z20compute_correlationsiiPKfS0_Pf_param_1];
	mul.wide.u32 	%rd286, %r1060, 20;
	cvta.to.global.u64 	%rd287, %rd607;
	add.s64 	%rd288, %rd287, %rd286;
	mul.wide.s32 	%rd289, %r1092, 4;
	add.s64 	%rd290, %rd288, %rd289;
	ld.global.f32 	%f341, [%rd290];
	mul.wide.u32 	%rd291, %r1091, 4;
	add.s64 	%rd292, %rd287, %rd291;
	ld.global.f32 	%f342, [%rd292];
	fma.rn.f32 	%f748, %f341, %f342, %f748;
$L__BB1_87:
	ld.param.u32 	%r927, [_Z20compute_correlationsiiPKfS0_Pf_param_0];
	mov.u32 	%r542, %ctaid.x;
	mov.u32 	%r543, %ntid.x;
	mov.u32 	%r544, %tid.x;
	mad.lo.s32 	%r545, %r542, %r543, %r544;
	shl.b32 	%r546, %r545, 3;
	or.b32  	%r547, %r546, 5;
	setp.ge.s32 	%p268, %r547, %r927;
	mov.u32 	%r548, %ctaid.y;
	mov.u32 	%r549, %ntid.y;
	mov.u32 	%r550, %tid.y;
	mad.lo.s32 	%r551, %r548, %r549, %r550;
	shl.b32 	%r552, %r551, 3;
	or.b32  	%r553, %r552, 2;
	setp.ge.s32 	%p269, %r553, %r927;
	setp.lt.s32 	%p270, %r553, %r547;
	or.pred  	%p271, %p269, %p270;
	or.pred  	%p273, %p268, %p271;
	@%p273 bra 	$L__BB1_89;
	ld.param.u64 	%rd608, [_Z20compute_correlationsiiPKfS0_Pf_param_2];
	ld.param.u32 	%r1061, [_Z20compute_correlationsiiPKfS0_Pf_param_1];
	mul.wide.u32 	%rd293, %r1061, 20;
	cvta.to.global.u64 	%rd294, %rd608;
	add.s64 	%rd295, %rd294, %rd293;
	mul.wide.s32 	%rd296, %r1092, 4;
	add.s64 	%rd297, %rd295, %rd296;
	ld.global.f32 	%f343, [%rd297];
	mul.wide.u32 	%rd298, %r1090, 4;
	add.s64 	%rd299, %rd294, %rd298;
	ld.global.f32 	%f344, [%rd299];
	fma.rn.f32 	%f749, %f343, %f344, %f749;
$L__BB1_89:
	ld.param.u32 	%r928, [_Z20compute_correlationsiiPKfS0_Pf_param_0];
	mov.u32 	%r554, %ctaid.x;
	mov.u32 	%r555, %ntid.x;
	mov.u32 	%r556, %tid.x;
	mad.lo.s32 	%r557, %r554, %r555, %r556;
	shl.b32 	%r558, %r557, 3;
	or.b32  	%r559, %r558, 5;
	setp.ge.s32 	%p274, %r559, %r928;
	mov.u32 	%r560, %ctaid.y;
	mov.u32 	%r561, %ntid.y;
	mov.u32 	%r562, %tid.y;
	mad.lo.s32 	%r563, %r560, %r561, %r562;
	shl.b32 	%r564, %r563, 3;
	or.b32  	%r565, %r564, 3;
	setp.ge.s32 	%p275, %r565, %r928;
	setp.lt.s32 	%p276, %r565, %r559;
	or.pred  	%p277, %p275, %p276;
	or.pred  	%p279, %p274, %p277;
	@%p279 bra 	$L__BB1_91;
	ld.param.u64 	%rd609, [_Z20compute_correlationsiiPKfS0_Pf_param_2];
	ld.param.u32 	%r1062, [_Z20compute_correlationsiiPKfS0_Pf_param_1];
	mul.wide.u32 	%rd300, %r1062, 20;
	cvta.to.global.u64 	%rd301, %rd609;
	add.s64 	%rd302, %rd301, %rd300;
	mul.wide.s32 	%rd303, %r1092, 4;
	add.s64 	%rd304, %rd302, %rd303;
	ld.global.f32 	%f345, [%rd304];
	mul.wide.u32 	%rd305, %r1089, 4;
	add.s64 	%rd306, %rd301, %rd305;
	ld.global.f32 	%f346, [%rd306];
	fma.rn.f32 	%f750, %f345, %f346, %f750;
$L__BB1_91:
	ld.param.u32 	%r929, [_Z20compute_correlationsiiPKfS0_Pf_param_0];
	mov.u32 	%r566, %ctaid.x;
	mov.u32 	%r567, %ntid.x;
	mov.u32 	%r568, %tid.x;
	mad.lo.s32 	%r569, %r566, %r567, %r568;
	shl.b32 	%r570, %r569, 3;
	or.b32  	%r571, %r570, 5;
	setp.ge.s32 	%p280, %r571, %r929;
	mov.u32 	%r572, %ctaid.y;
	mov.u32 	%r573, %ntid.y;
	mov.u32 	%r574, %tid.y;
	mad.lo.s32 	%r575, %r572, %r573, %r574;
	shl.b32 	%r576, %r575, 3;
	or.b32  	%r577, %r576, 4;
	setp.ge.s32 	%p281, %r577, %r929;
	setp.lt.s32 	%p282, %r577, %r571;
	or.pred  	%p283, %p281, %p282;
	or.pred  	%p285, %p280, %p283;
	@%p285 bra 	$L__BB1_93;
	ld.param.u64 	%rd610, [_Z20compute_correlationsiiPKfS0_Pf_param_2];
	ld.param.u32 	%r1063, [_Z20compute_correlationsiiPKfS0_Pf_param_1];
	mul.wide.u32 	%rd307, %r1063, 20;
	cvta.to.global.u64 	%rd308, %rd610;
	add.s64 	%rd309, %rd308, %rd307;
	mul.wide.s32 	%rd310, %r1092, 4;
	add.s64 	%rd311, %rd309, %rd310;
	ld.global.f32 	%f347, [%rd311];
	mul.wide.u32 	%rd312, %r1088, 4;
	add.s64 	%rd313, %rd308, %rd312;
	ld.global.f32 	%f348, [%rd313];
	fma.rn.f32 	%f751, %f347, %f348, %f751;
$L__BB1_93:
	ld.param.u32 	%r930, [_Z20compute_correlationsiiPKfS0_Pf_param_0];
	mov.u32 	%r578, %ctaid.x;
	mov.u32 	%r579, %ntid.x;
	mov.u32 	%r580, %tid.x;
	mad.lo.s32 	%r581, %r578, %r579, %r580;
	shl.b32 	%r582, %r581, 3;
	or.b32  	%r583, %r582, 5;
	setp.ge.s32 	%p286, %r583, %r930;
	mov.u32 	%r584, %ctaid.y;
	mov.u32 	%r585, %ntid.y;
	mov.u32 	%r586, %tid.y;
	mad.lo.s32 	%r587, %r584, %r585, %r586;
	shl.b32 	%r588, %r587, 3;
	or.b32  	%r589, %r588, 5;
	setp.ge.s32 	%p287, %r589, %r930;
	setp.lt.s32 	%p288, %r588, %r582;
	or.pred  	%p289, %p287, %p288;
	or.pred  	%p291, %p286, %p289;
	@%p291 bra 	$L__BB1_95;
	ld.param.u64 	%rd611, [_Z20compute_correlationsiiPKfS0_Pf_param_2];
	ld.param.u32 	%r1064, [_Z20compute_correlationsiiPKfS0_Pf_param_1];
	mul.wide.u32 	%rd314, %r1064, 20;
	cvta.to.global.u64 	%rd315, %rd611;
	add.s64 	%rd316, %rd315, %rd314;
	mul.wide.s32 	%rd317, %r1092, 4;
	add.s64 	%rd318, %rd316, %rd317;
	ld.global.f32 	%f349, [%rd318];
	mul.wide.u32 	%rd319, %r1087, 4;
	add.s64 	%rd320, %rd315, %rd319;
	ld.global.f32 	%f350, [%rd320];
	fma.rn.f32 	%f752, %f349, %f350, %f752;
$L__BB1_95:
	ld.param.u32 	%r931, [_Z20compute_correlationsiiPKfS0_Pf_param_0];
	mov.u32 	%r590, %ctaid.x;
	mov.u32 	%r591, %ntid.x;
	mov.u32 	%r592, %tid.x;
	mad.lo.s32 	%r593, %r590, %r591, %r592;
	shl.b32 	%r594, %r593, 3;
	or.b32  	%r595, %r594, 5;
	setp.ge.s32 	%p292, %r595, %r931;
	mov.u32 	%r596, %ctaid.y;
	mov.u32 	%r597, %ntid.y;
	mov.u32 	%r598, %tid.y;
	mad.lo.s32 	%r599, %r596, %r597, %r598;
	shl.b32 	%r600, %r599, 3;
	or.b32  	%r601, %r600, 6;
	setp.ge.s32 	%p293, %r601, %r931;
	setp.lt.s32 	%p294, %r601, %r595;
	or.pred  	%p295, %p293, %p294;
	or.pred  	%p297, %p292, %p295;
	@%p297 bra 	$L__BB1_97;
	ld.param.u64 	%rd612, [_Z20compute_correlationsiiPKfS0_Pf_param_2];
	ld.param.u32 	%r1065, [_Z20compute_correlationsiiPKfS0_Pf_param_1];
	mul.wide.u32 	%rd321, %r1065, 20;
	cvta.to.global.u64 	%rd322, %rd612;
	add.s64 	%rd323, %rd322, %rd321;
	mul.wide.s32 	%rd324, %r1092, 4;
	add.s64 	%rd325, %rd323, %rd324;
	ld.global.f32 	%f351, [%rd325];
	mul.wide.u32 	%rd326, %r1086, 4;
	add.s64 	%rd327, %rd322, %rd326;
	ld.global.f32 	%f352, [%rd327];
	fma.rn.f32 	%f753, %f351, %f352, %f753;
$L__BB1_97:
	ld.param.u32 	%r932, [_Z20compute_correlationsiiPKfS0_Pf_param_0];
	mov.u32 	%r602, %ctaid.x;
	mov.u32 	%r603, %ntid.x;
	mov.u32 	%r604, %tid.x;
	mad.lo.s32 	%r605, %r602, %r603, %r604;
	shl.b32 	%r606, %r605, 3;
	or.b32  	%r607, %r606, 5;
	setp.ge.s32 	%p298, %r607, %r932;
	mov.u32 	%r608, %ctaid.y;
	mov.u32 	%r609, %ntid.y;
	mov.u32 	%r610, %tid.y;
	mad.lo.s32 	%r611, %r608, %r609, %r610;
	shl.b32 	%r612, %r611, 3;
	or.b32  	%r613, %r612, 7;
	setp.ge.s32 	%p299, %r613, %r932;
	setp.lt.s32 	%p300, %r613, %r607;
	or.pred  	%p301, %p299, %p300;
	or.pred  	%p303, %p298, %p301;
	@%p303 bra 	$L__BB1_99;
	ld.param.u64 	%rd613, [_Z20compute_correlationsiiPKfS0_Pf_param_2];
	ld.param.u32 	%r1066, [_Z20compute_correlationsiiPKfS0_Pf_param_1];
	mul.wide.u32 	%rd328, %r1066, 20;
	cvta.to.global.u64 	%rd329, %rd613;
	add.s64 	%rd330, %rd329, %rd328;
	mul.wide.s32 	%rd331, %r1092, 4;
	add.s64 	%rd332, %rd330, %rd331;
	ld.global.f32 	%f353, [%rd332];
	mul.wide.u32 	%rd333, %r1085, 4;
	add.s64 	%rd334, %rd329, %rd333;
	ld.global.f32 	%f354, [%rd334];
	fma.rn.f32 	%f754, %f353, %f354, %f754;
$L__BB1_99:
	ld.param.u32 	%r933, [_Z20compute_correlationsiiPKfS0_Pf_param_0];
	mov.u32 	%r614, %ctaid.x;
	mov.u32 	%r615, %ntid.x;
	mov.u32 	%r616, %tid.x;
	mad.lo.s32 	%r617, %r614, %r615, %r616;
	shl.b32 	%r618, %r617, 3;
	or.b32  	%r619, %r618, 6;
	setp.ge.s32 	%p304, %r619, %r933;
	mov.u32 	%r620, %ctaid.y;
	mov.u32 	%r621, %ntid.y;
	mov.u32 	%r622, %tid.y;
	mad.lo.s32 	%r623, %r620, %r621, %r622;
	shl.b32 	%r624, %r623, 3;
	setp.ge.s32 	%p305, %r624, %r933;
	setp.lt.s32 	%p306, %r624, %r619;
	or.pred  	%p307, %p305, %p306;
	or.pred  	%p309, %p304, %p307;
	@%p309 bra 	$L__BB1_101;
	ld.param.u64 	%rd614, [_Z20compute_correlationsiiPKfS0_Pf_param_2];
	ld.param.u32 	%r1067, [_Z20compute_correlationsiiPKfS0_Pf_param_1];
	mul.wide.u32 	%rd335, %r1067, 24;
	cvta.to.global.u64 	%rd336, %rd614;
	add.s64 	%rd337, %rd336, %rd335;
	mul.wide.s32 	%rd338, %r1092, 4;
	add.s64 	%rd339, %rd337, %rd338;
	ld.global.f32 	%f355, [%rd339];
	mul.wide.u32 	%rd340, %r1084, 4;
	add.s64 	%rd341, %rd336, %rd340;
	ld.global.f32 	%f356, [%rd341];
	fma.rn.f32 	%f755, %f355, %f356, %f755;
$L__BB1_101:
	ld.param.u32 	%r934, [_Z20compute_correlationsiiPKfS0_Pf_param_0];
	mov.u32 	%r625, %ctaid.x;
	mov.u32 	%r626, %ntid.x;
	mov.u32 	%r627, %tid.x;
	mad.lo.s32 	%r628, %r625, %r626, %r627;
	shl.b32 	%r629, %r628, 3;
	or.b32  	%r630, %r629, 6;
	setp.ge.s32 	%p310, %r630, %r934;
	mov.u32 	%r631, %ctaid.y;
	mov.u32 	%r632, %ntid.y;
	mov.u32 	%r633, %tid.y;
	mad.lo.s32 	%r634, %r631, %r632, %r633;
	shl.b32 	%r635, %r634, 3;
	or.b32  	%r636, %r635, 1;
	setp.ge.s32 	%p311, %r636, %r934;
	setp.lt.s32 	%p312, %r636, %r630;
	or.pred  	%p313, %p311, %p312;
	or.pred  	%p315, %p310, %p313;
	@%p315 bra 	$L__BB1_103;
	ld.param.u64 	%rd615, [_Z20compute_correlationsiiPKfS0_Pf_param_2];
	ld.param.u32 	%r1068, [_Z20compute_correlationsiiPKfS0_Pf_param_1];
	mul.wide.u32 	%rd342, %r1068, 24;
	cvta.to.global.u64 	%rd343, %rd615;
	add.s64 	%rd344, %rd343, %rd342;
	mul.wide.s32 	%rd345, %r1092, 4;
	add.s64 	%rd346, %rd344, %rd345;
	ld.global.f32 	%f357, [%rd346];
	mul.wide.u32 	%rd347, %r1091, 4;
	add.s64 	%rd348, %rd343, %rd347;
	ld.global.f32 	%f358, [%rd348];
	fma.rn.f32 	%f756, %f357, %f358, %f756;
$L__BB1_103:
	ld.param.u32 	%r935, [_Z20compute_correlationsiiPKfS0_Pf_param_0];
	mov.u32 	%r637, %ctaid.x;
	mov.u32 	%r638, %ntid.x;
	mov.u32 	%r639, %tid.x;
	mad.lo.s32 	%r640, %r637, %r638, %r639;
	shl.b32 	%r641, %r640, 3;
	or.b32  	%r642, %r641, 6;
	setp.ge.s32 	%p316, %r642, %r935;
	mov.u32 	%r643, %ctaid.y;
	mov.u32 	%r644, %ntid.y;
	mov.u32 	%r645, %tid.y;
	mad.lo.s32 	%r646, %r643, %r644, %r645;
	shl.b32 	%r647, %r646, 3;
	or.b32  	%r648, %r647, 2;
	setp.ge.s32 	%p317, %r648, %r935;
	setp.lt.s32 	%p318, %r648, %r642;
	or.pred  	%p319, %p317, %p318;
	or.pred  	%p321, %p316, %p319;
	@%p321 bra 	$L__BB1_105;
	ld.param.u64 	%rd616, [_Z20compute_correlationsiiPKfS0_Pf_param_2];
	ld.param.u32 	%r1069, [_Z20compute_correlationsiiPKfS0_Pf_param_1];
	mul.wide.u32 	%rd349, %r1069, 24;
	cvta.to.global.u64 	%rd350, %rd616;
	add.s64 	%rd351, %rd350, %rd349;
	mul.wide.s32 	%rd352, %r1092, 4;
	add.s64 	%rd353, %rd351, %rd352;
	ld.global.f32 	%f359, [%rd353];
	mul.wide.u32 	%rd354, %r1090, 4;
	add.s64 	%rd355, %rd350, %rd354;
	ld.global.f32 	%f360, [%rd355];
	fma.rn.f32 	%f757, %f359, %f360, %f757;
$L__BB1_105:
	ld.param.u32 	%r936, [_Z20compute_correlationsiiPKfS0_Pf_param_0];
	mov.u32 	%r649, %ctaid.x;
	mov.u32 	%r650, %ntid.x;
	mov.u32 	%r651, %tid.x;
	mad.lo.s32 	%r652, %r649, %r650, %r651;
	shl.b32 	%r653, %r652, 3;
	or.b32  	%r654, %r653, 6;
	setp.ge.s32 	%p322, %r654, %r936;
	mov.u32 	%r655, %ctaid.y;
	mov.u32 	%r656, %ntid.y;
	mov.u32 	%r657, %tid.y;
	mad.lo.s32 	%r658, %r655, %r656, %r657;
	shl.b32 	%r659, %r658, 3;
	or.b32  	%r660, %r659, 3;
	setp.ge.s32 	%p323, %r660, %r936;
	setp.lt.s32 	%p324, %r660, %r654;
	or.pred  	%p325, %p323, %p324;
	or.pred  	%p327, %p322, %p325;
	@%p327 bra 	$L__BB1_107;
	ld.param.u64 	%rd617, [_Z20compute_correlationsiiPKfS0_Pf_param_2];
	ld.param.u32 	%r1070, [_Z20compute_correlationsiiPKfS0_Pf_param_1];
	mul.wide.u32 	%rd356, %r1070, 24;
	cvta.to.global.u64 	%rd357, %rd617;
	add.s64 	%rd358, %rd357, %rd356;
	mul.wide.s32 	%rd359, %r1092, 4;
	add.s64 	%rd360, %rd358, %rd359;
	ld.global.f32 	%f361, [%rd360];
	mul.wide.u32 	%rd361, %r1089, 4;
	add.s64 	%rd362, %rd357, %rd361;
	ld.global.f32 	%f362, [%rd362];
	fma.rn.f32 	%f758, %f361, %f362, %f758;
$L__BB1_107:
	@%p3 bra 	$L__BB1_109;
	ld.param.u64 	%rd618, [_Z20compute_correlationsiiPKfS0_Pf_param_2];
	ld.param.u32 	%r1071, [_Z20compute_correlationsiiPKfS0_Pf_param_1];
	mul.wide.u32 	%rd363, %r1071, 24;
	cvta.to.global.u64 	%rd364, %rd618;
	add.s64 	%rd365, %rd364, %rd363;
	mul.wide.s32 	%rd366, %r1092, 4;
	add.s64 	%rd367, %rd365, %rd366;
	ld.global.f32 	%f363, [%rd367];
	mul.wide.u32 	%rd368, %r1088, 4;
	add.s64 	%rd369, %rd364, %rd368;
	ld.global.f32 	%f364, [%rd369];
	fma.rn.f32 	%f759, %f363, %f364, %f759;
$L__BB1_109:
	ld.param.u32 	%r937, [_Z20compute_correlationsiiPKfS0_Pf_param_0];
	mov.u32 	%r661, %ctaid.x;
	mov.u32 	%r662, %ntid.x;
	mov.u32 	%r663, %tid.x;
	mad.lo.s32 	%r664, %r661, %r662, %r663;
	shl.b32 	%r665, %r664, 3;
	or.b32  	%r666, %r665, 6;
	setp.ge.s32 	%p328, %r666, %r937;
	mov.u32 	%r667, %ctaid.y;
	mov.u32 	%r668, %ntid.y;
	mov.u32 	%r669, %tid.y;
	mad.lo.s32 	%r670, %r667, %r668, %r669;
	shl.b32 	%r671, %r670, 3;
	or.b32  	%r672, %r671, 5;
	setp.ge.s32 	%p329, %r672, %r937;
	setp.lt.s32 	%p330, %r672, %r666;
	or.pred  	%p331, %p329, %p330;
	or.pred  	%p333, %p328, %p331;
	@%p333 bra 	$L__BB1_111;
	ld.param.u64 	%rd619, [_Z20compute_correlationsiiPKfS0_Pf_param_2];
	ld.param.u32 	%r1072, [_Z20compute_correlationsiiPKfS0_Pf_param_1];
	mul.wide.u32 	%rd370, %r1072, 24;
	cvta.to.global.u64 	%rd371, %rd619;
	add.s64 	%rd372, %rd371, %rd370;
	mul.wide.s32 	%rd373, %r1092, 4;
	add.s64 	%rd374, %rd372, %rd373;
	ld.global.f32 	%f365, [%rd374];
	mul.wide.u32 	%rd375, %r1087, 4;
	add.s64 	%rd376, %rd371, %rd375;
	ld.global.f32 	%f366, [%rd376];
	fma.rn.f32 	%f760, %f365, %f366, %f760;
$L__BB1_111:
	ld.param.u32 	%r938, [_Z20compute_correlationsiiPKfS0_Pf_param_0];
	mov.u32 	%r673, %ctaid.x;
	mov.u32 	%r674, %ntid.x;
	mov.u32 	%r675, %tid.x;
	mad.lo.s32 	%r676, %r673, %r674, %r675;
	shl.b32 	%r677, %r676, 3;
	or.b32  	%r678, %r677, 6;
	setp.ge.s32 	%p334, %r678, %r938;
	mov.u32 	%r679, %ctaid.y;
	mov.u32 	%r680, %ntid.y;
	mov.u32 	%r681, %tid.y;
	mad.lo.s32 	%r682, %r679, %r680, %r681;
	shl.b32 	%r683, %r682, 3;
	or.b32  	%r684, %r683, 6;
	setp.ge.s32 	%p335, %r684, %r938;
	setp.lt.s32 	%p336, %r683, %r677;
	or.pred  	%p337, %p335, %p336;
	or.pred  	%p339, %p334, %p337;
	@%p339 bra 	$L__BB1_113;
	ld.param.u64 	%rd620, [_Z20compute_correlationsiiPKfS0_Pf_param_2];
	ld.param.u32 	%r1073, [_Z20compute_correlationsiiPKfS0_Pf_param_1];
	mul.wide.u32 	%rd377, %r1073, 24;
	cvta.to.global.u64 	%rd378, %rd620;
	add.s64 	%rd379, %rd378, %rd377;
	mul.wide.s32 	%rd380, %r1092, 4;
	add.s64 	%rd381, %rd379, %rd380;
	ld.global.f32 	%f367, [%rd381];
	mul.wide.u32 	%rd382, %r1086, 4;
	add.s64 	%rd383, %rd378, %rd382;
	ld.global.f32 	%f368, [%rd383];
	fma.rn.f32 	%f761, %f367, %f368, %f761;
$L__BB1_113:
	@%p4 bra 	$L__BB1_115;
	ld.param.u64 	%rd621, [_Z20compute_correlationsiiPKfS0_Pf_param_2];
	ld.param.u32 	%r1074, [_Z20compute_correlationsiiPKfS0_Pf_param_1];
	mul.wide.u32 	%rd384, %r1074, 24;
	cvta.to.global.u64 	%rd385, %rd621;
	add.s64 	%rd386, %rd385, %rd384;
	mul.wide.s32 	%rd387, %r1092, 4;
	add.s64 	%rd388, %rd386, %rd387;
	ld.global.f32 	%f369, [%rd388];
	mul.wide.u32 	%rd389, %r1085, 4;
	add.s64 	%rd390, %rd385, %rd389;
	ld.global.f32 	%f370, [%rd390];
	fma.rn.f32 	%f762, %f369, %f370, %f762;
$L__BB1_115:
	ld.param.u32 	%r939, [_Z20compute_correlationsiiPKfS0_Pf_param_0];
	mov.u32 	%r685, %ctaid.x;
	mov.u32 	%r686, %ntid.x;
	mov.u32 	%r687, %tid.x;
	mad.lo.s32 	%r688, %r685, %r686, %r687;
	shl.b32 	%r689, %r688, 3;
	or.b32  	%r690, %r689, 7;
	setp.ge.s32 	%p340, %r690, %r939;
	mov.u32 	%r691, %ctaid.y;
	mov.u32 	%r692, %ntid.y;
	mov.u32 	%r693, %tid.y;
	mad.lo.s32 	%r694, %r691, %r692, %r693;
	shl.b32 	%r695, %r694, 3;
	setp.ge.s32 	%p341, %r695, %r939;
	setp.lt.s32 	%p342, %r695, %r690;
	or.pred  	%p343, %p341, %p342;
	or.pred  	%p345, %p340, %p343;
	@%p345 bra 	$L__BB1_117;
	ld.param.u64 	%rd622, [_Z20compute_correlationsiiPKfS0_Pf_param_2];
	ld.param.u32 	%r1075, [_Z20compute_correlationsiiPKfS0_Pf_param_1];
	cvta.to.global.u64 	%rd391, %rd622;
	mul.wide.u32 	%rd392, %r1075, 28;
	add.s64 	%rd393, %rd391, %rd392;
	mul.wide.s32 	%rd394, %r1092, 4;
	add.s64 	%rd395, %rd393, %rd394;
	ld.global.f32 	%f371, [%rd395];
	mul.wide.u32 	%rd396, %r1084, 4;
	add.s64 	%rd397, %rd391, %rd396;
	ld.global.f32 	%f372, [%rd397];
	fma.rn.f32 	%f763, %f371, %f372, %f763;
$L__BB1_117:
	@%p5 bra 	$L__BB1_119;
	ld.param.u64 	%rd623, [_Z20compute_correlationsiiPKfS0_Pf_param_2];
	ld.param.u32 	%r1076, [_Z20compute_correlationsiiPKfS0_Pf_param_1];
	cvta.to.global.u64 	%rd398, %rd623;
	mul.wide.u32 	%rd399, %r1076, 28;
	add.s64 	%rd400, %rd398, %rd399;
	mul.wide.s32 	%rd401, %r1092, 4;
	add.s64 	%rd402, %rd400, %rd401;
	ld.global.f32 	%f373, [%rd402];
	mul.wide.u32 	%rd403, %r1091, 4;
	add.s64 	%rd404, %rd398, %rd403;
	ld.global.f32 	%f374, [%rd404];
	fma.rn.f32 	%f764, %f373, %f374, %f764;
$L__BB1_119:
	ld.param.u32 	%r940, [_Z20compute_correlationsiiPKfS0_Pf_param_0];
	mov.u32 	%r696, %ctaid.x;
	mov.u32 	%r697, %ntid.x;
	mov.u32 	%r698, %tid.x;
	mad.lo.s32 	%r699, %r696, %r697, %r698;
	shl.b32 	%r700, %r699, 3;
	or.b32  	%r701, %r700, 7;
	setp.ge.s32 	%p346, %r701, %r940;
	mov.u32 	%r702, %ctaid.y;
	mov.u32 	%r703, %ntid.y;
	mov.u32 	%r704, %tid.y;
	mad.lo.s32 	%r705, %r702, %r703, %r704;
	shl.b32 	%r706, %r705, 3;
	or.b32  	%r707, %r706, 2;
	setp.ge.s32 	%p347, %r707, %r940;
	setp.lt.s32 	%p348, %r707, %r701;
	or.pred  	%p349, %p347, %p348;
	or.pred  	%p351, %p346, %p349;
	@%p351 bra 	$L__BB1_121;
	ld.param.u64 	%rd624, [_Z20compute_correlationsiiPKfS0_Pf_param_2];
	ld.param.u32 	%r1077, [_Z20compute_correlationsiiPKfS0_Pf_param_1];
	cvta.to.global.u64 	%rd405, %rd624;
	mul.wide.u32 	%rd406, %r1077, 28;
	add.s64 	%rd407, %rd405, %rd406;
	mul.wide.s32 	%rd408, %r1092, 4;
	add.s64 	%rd409, %rd407, %rd408;
	ld.global.f32 	%f375, [%rd409];
	mul.wide.u32 	%rd410, %r1090, 4;
	add.s64 	%rd411, %rd405, %rd410;
	ld.global.f32 	%f376, [%rd411];
	fma.rn.f32 	%f765, %f375, %f376, %f765;
$L__BB1_121:
	ld.param.u32 	%r941, [_Z20compute_correlationsiiPKfS0_Pf_param_0];
	mov.u32 	%r708, %ctaid.x;
	mov.u32 	%r709, %ntid.x;
	mov.u32 	%r710, %tid.x;
	mad.lo.s32 	%r711, %r708, %r709, %r710;
	shl.b32 	%r712, %r711, 3;
	or.b32  	%r713, %r712, 7;
	setp.ge.s32 	%p352, %r713, %r941;
	mov.u32 	%r714, %ctaid.y;
	mov.u32 	%r715, %ntid.y;
	mov.u32 	%r716, %tid.y;
	mad.lo.s32 	%r717, %r714, %r715, %r716;
	shl.b32 	%r718, %r717, 3;
	or.b32  	%r719, %r718, 3;
	setp.ge.s32 	%p353, %r719, %r941;
	setp.lt.s32 	%p354, %r719, %r713;
	or.pred  	%p355, %p353, %p354;
	or.pred  	%p357, %p352, %p355;
	@%p357 bra 	$L__BB1_123;
	ld.param.u64 	%rd625, [_Z20compute_correlationsiiPKfS0_Pf_param_2];
	ld.param.u32 	%r1078, [_Z20compute_correlationsiiPKfS0_Pf_param_1];
	cvta.to.global.u64 	%rd412, %rd625;
	mul.wide.u32 	%rd413, %r1078, 28;
	add.s64 	%rd414, %rd412, %rd413;
	mul.wide.s32 	%rd415, %r1092, 4;
	add.s64 	%rd416, %rd414, %rd415;
	ld.global.f32 	%f377, [%rd416];
	mul.wide.u32 	%rd417, %r1089, 4;
	add.s64 	%rd418, %rd412, %rd417;
	ld.global.f32 	%f378, [%rd418];
	fma.rn.f32 	%f766, %f377, %f378, %f766;
$L__BB1_123:
	ld.param.u32 	%r942, [_Z20compute_correlationsiiPKfS0_Pf_param_0];
	mov.u32 	%r720, %ctaid.x;
	mov.u32 	%r721, %ntid.x;
	mov.u32 	%r722, %tid.x;
	mad.lo.s32 	%r723, %r720, %r721, %r722;
	shl.b32 	%r724, %r723, 3;
	or.b32  	%r725, %r724, 7;
	setp.ge.s32 	%p358, %r725, %r942;
	mov.u32 	%r726, %ctaid.y;
	mov.u32 	%r727, %ntid.y;
	mov.u32 	%r728, %tid.y;
	mad.lo.s32 	%r729, %r726, %r727, %r728;
	shl.b32 	%r730, %r729, 3;
	or.b32  	%r731, %r730, 4;
	setp.ge.s32 	%p359, %r731, %r942;
	setp.lt.s32 	%p360, %r731, %r725;
	or.pred  	%p361, %p359, %p360;
	or.pred  	%p363, %p358, %p361;
	@%p363 bra 	$L__BB1_125;
	ld.param.u64 	%rd626, [_Z20compute_correlationsiiPKfS0_Pf_param_2];
	ld.param.u32 	%r1079, [_Z20compute_correlationsiiPKfS0_Pf_param_1];
	cvta.to.global.u64 	%rd419, %rd626;
	mul.wide.u32 	%rd420, %r1079, 28;
	add.s64 	%rd421, %rd419, %rd420;
	mul.wide.s32 	%rd422, %r1092, 4;
	add.s64 	%rd423, %rd421, %rd422;
	ld.global.f32 	%f379, [%rd423];
	mul.wide.u32 	%rd424, %r1088, 4;
	add.s64 	%rd425, %rd419, %rd424;
	ld.global.f32 	%f380, [%rd425];
	fma.rn.f32 	%f767, %f379, %f380, %f767;
$L__BB1_125:
	ld.param.u32 	%r943, [_Z20compute_correlationsiiPKfS0_Pf_param_0];
	mov.u32 	%r732, %ctaid.x;
	mov.u32 	%r733, %ntid.x;
	mov.u32 	%r734, %tid.x;
	mad.lo.s32 	%r735, %r732, %r733, %r734;
	shl.b32 	%r736, %r735, 3;
	or.b32  	%r737, %r736, 7;
	setp.ge.s32 	%p364, %r737, %r943;
	mov.u32 	%r738, %ctaid.y;
	mov.u32 	%r739, %ntid.y;
	mov.u32 	%r740, %tid.y;
	mad.lo.s32 	%r741, %r738, %r739, %r740;
	shl.b32 	%r742, %r741, 3;
	or.b32  	%r743, %r742, 5;
	setp.ge.s32 	%p365, %r743, %r943;
	setp.lt.s32 	%p366, %r743, %r737;
	or.pred  	%p367, %p365, %p366;
	or.pred  	%p369, %p364, %p367;
	@%p369 bra 	$L__BB1_127;
	ld.param.u64 	%rd627, [_Z20compute_correlationsiiPKfS0_Pf_param_2];
	ld.param.u32 	%r1080, [_Z20compute_correlationsiiPKfS0_Pf_param_1];
	cvta.to.global.u64 	%rd426, %rd627;
	mul.wide.u32 	%rd427, %r1080, 28;
	add.s64 	%rd428, %rd426, %rd427;
	mul.wide.s32 	%rd429, %r1092, 4;
	add.s64 	%rd430, %rd428, %rd429;
	ld.global.f32 	%f381, [%rd430];
	mul.wide.u32 	%rd431, %r1087, 4;
	add.s64 	%rd432, %rd426, %rd431;
	ld.global.f32 	%f382, [%rd432];
	fma.rn.f32 	%f768, %f381, %f382, %f768;
$L__BB1_127:
	ld.param.u32 	%r944, [_Z20compute_correlationsiiPKfS0_Pf_param_0];
	mov.u32 	%r744, %ctaid.x;
	mov.u32 	%r745, %ntid.x;
	mov.u32 	%r746, %tid.x;
	mad.lo.s32 	%r747, %r744, %r745, %r746;
	shl.b32 	%r748, %r747, 3;
	or.b32  	%r749, %r748, 7;
	setp.ge.s32 	%p370, %r749, %r944;
	mov.u32 	%r750, %ctaid.y;
	mov.u32 	%r751, %ntid.y;
	mov.u32 	%r752, %tid.y;
	mad.lo.s32 	%r753, %r750, %r751, %r752;
	shl.b32 	%r754, %r753, 3;
	or.b32  	%r755, %r754, 6;
	setp.ge.s32 	%p371, %r755, %r944;
	setp.lt.s32 	%p372, %r755, %r749;
	or.pred  	%p373, %p371, %p372;
	or.pred  	%p375, %p370, %p373;
	@%p375 bra 	$L__BB1_129;
	ld.param.u64 	%rd628, [_Z20compute_correlationsiiPKfS0_Pf_param_2];
	ld.param.u32 	%r1081, [_Z20compute_correlationsiiPKfS0_Pf_param_1];
	cvta.to.global.u64 	%rd433, %rd628;
	mul.wide.u32 	%rd434, %r1081, 28;
	add.s64 	%rd435, %rd433, %rd434;
	mul.wide.s32 	%rd436, %r1092, 4;
	add.s64 	%rd437, %rd435, %rd436;
	ld.global.f32 	%f383, [%rd437];
	mul.wide.u32 	%rd438, %r1086, 4;
	add.s64 	%rd439, %rd433, %rd438;
	ld.global.f32 	%f384, [%rd439];
	fma.rn.f32 	%f769, %f383, %f384, %f769;
$L__BB1_129:
	ld.param.u32 	%r945, [_Z20compute_correlationsiiPKfS0_Pf_param_0];
	mov.u32 	%r756, %ctaid.x;
	mov.u32 	%r757, %ntid.x;
	mov.u32 	%r758, %tid.x;
	mad.lo.s32 	%r759, %r756, %r757, %r758;
	shl.b32 	%r760, %r759, 3;
	or.b32  	%r761, %r760, 7;
	setp.ge.s32 	%p376, %r761, %r945;
	mov.u32 	%r762, %ctaid.y;
	mov.u32 	%r763, %ntid.y;
	mov.u32 	%r764, %tid.y;
	mad.lo.s32 	%r765, %r762, %r763, %r764;
	shl.b32 	%r766, %r765, 3;
	or.b32  	%r767, %r766, 7;
	setp.ge.s32 	%p377, %r767, %r945;
	setp.lt.s32 	%p378, %r766, %r760;
	or.pred  	%p379, %p377, %p378;
	or.pred  	%p381, %p376, %p379;
	@%p381 bra 	$L__BB1_131;
	ld.param.u64 	%rd629, [_Z20compute_correlationsiiPKfS0_Pf_param_2];
	ld.param.u32 	%r1082, [_Z20compute_correlationsiiPKfS0_Pf_param_1];
	cvta.to.global.u64 	%rd440, %rd629;
	mul.wide.u32 	%rd441, %r1082, 28;
	add.s64 	%rd442, %rd440, %rd441;
	mul.wide.s32 	%rd443, %r1092, 4;
	add.s64 	%rd444, %rd442, %rd443;
	ld.global.f32 	%f385, [%rd444];
	mul.wide.u32 	%rd445, %r1085, 4;
	add.s64 	%rd446, %rd440, %rd445;
	ld.global.f32 	%f386, [%rd446];
	fma.rn.f32 	%f770, %f385, %f386, %f770;
$L__BB1_131:
	add.s32 	%r1092, %r1092, 1;
	add.s32 	%r1091, %r1091, 1;
	add.s32 	%r1090, %r1090, 1;
	add.s32 	%r1089, %r1089, 1;
	add.s32 	%r1088, %r1088, 1;
	add.s32 	%r1087, %r1087, 1;
	add.s32 	%r1086, %r1086, 1;
	add.s32 	%r1085, %r1085, 1;
	add.s32 	%r1084, %r1084, 1;
	add.s32 	%r1083, %r1083, 1;
	setp.ne.s32 	%p382, %r1083, 0;
	@%p382 bra 	$L__BB1_3;
$L__BB1_132:
	ld.param.u64 	%rd630, [_Z20compute_correlationsiiPKfS0_Pf_param_3];
	ld.param.u32 	%r946, [_Z20compute_correlationsiiPKfS0_Pf_param_0];
	cvta.to.global.u64 	%rd447, %rd630;
	mov.u32 	%r768, %ctaid.x;
	mov.u32 	%r769, %ntid.x;
	mov.u32 	%r770, %tid.x;
	mad.lo.s32 	%r771, %r768, %r769, %r770;
	shl.b32 	%r772, %r771, 3;
	setp.ge.s32 	%p383, %r772, %r946;
	mul.wide.s32 	%rd448, %r772, 4;
	add.s64 	%rd1, %rd447, %rd448;
	mov.u32 	%r773, %ctaid.y;
	mov.u32 	%r774, %ntid.y;
	mov.u32 	%r775, %tid.y;
	mad.lo.s32 	%r776, %r773, %r774, %r775;
	shl.b32 	%r777, %r776, 3;
	setp.ge.s32 	%p384, %r777, %r946;
	setp.lt.s32 	%p385, %r777, %r772;
	or.pred  	%p386, %p384, %p385;
	or.pred  	%p388, %p383, %p386;
	mul.wide.u32 	%rd449, %r777, 4;
	add.s64 	%rd2, %rd447, %rd449;
	@%p388 bra 	$L__BB1_134;
	ld.param.u64 	%rd631, [_Z20compute_correlationsiiPKfS0_Pf_param_4];
	ld.param.u32 	%r947, [_Z20compute_correlationsiiPKfS0_Pf_param_0];
	ld.global.f32 	%f387, [%rd1];
	ld.global.f32 	%f388, [%rd2];
	mul.f32 	%f389, %f387, %f388;
	mul.f32 	%f390, %f707, %f389;
	mul.lo.s32 	%r782, %r771, %r947;
	shl.b32 	%r783, %r782, 3;
	add.s32 	%r789, %r777, %r783;
	cvta.to.global.u64 	%rd450, %rd631;
	mul.wide.s32 	%rd451, %r789, 4;
	add.s64 	%rd452, %rd450, %rd451;
	st.global.f32 	[%rd452], %f390;
$L__BB1_134:
	ld.param.u32 	%r948, [_Z20compute_correlationsiiPKfS0_Pf_param_0];
	setp.ge.s32 	%p389, %r772, %r948;
	mov.u32 	%r796, %ntid.y;
	mov.u32 	%r797, %tid.y;
	mad.lo.s32 	%r798, %r773, %r796, %r797;
	shl.b32 	%r35, %r798, 3;
	or.b32  	%r799, %r35, 1;
	setp.ge.s32 	%p390, %r799, %r948;
	setp.lt.s32 	%p391, %r799, %r772;
	or.pred  	%p392, %p390, %p391;
	or.pred  	%p394, %p389, %p392;
	@%p394 bra 	$L__BB1_136;
	ld.param.u64 	%rd632, [_Z20compute_correlationsiiPKfS0_Pf_param_4];
	ld.param.u32 	%r949, [_Z20compute_correlationsiiPKfS0_Pf_param_0];
	ld.global.f32 	%f391, [%rd1];
	ld.global.f32 	%f392, [%rd2+4];
	mul.f32 	%f393, %f391, %f392;
	mul.f32 	%f394, %f708, %f393;
	mov.u32 	%r801, %ntid.x;
	mov.u32 	%r802, %tid.x;
	mad.lo.s32 	%r803, %r768, %r801, %r802;
	mul.lo.s32 	%r804, %r803, %r949;
	shl.b32 	%r805, %r804, 3;
	cvt.s64.s32 	%rd453, %r805;
	cvt.u64.u32 	%rd454, %r35;
	add.s64 	%rd455, %rd454, %rd453;
	cvta.to.global.u64 	%rd456, %rd632;
	shl.b64 	%rd457, %rd455, 2;
	add.s64 	%rd458, %rd456, %rd457;
	st.global.f32 	[%rd458+4], %f394;
$L__BB1_136:
	ld.param.u32 	%r950, [_Z20compute_correlationsiiPKfS0_Pf_param_0];
	mov.u32 	%r807, %ntid.x;
	mov.u32 	%r808, %tid.x;
	mad.lo.s32 	%r809, %r768, %r807, %r808;
	shl.b32 	%r36, %r809, 3;
	setp.ge.s32 	%p395, %r36, %r950;
	add.s32 	%r810, %r35, 2;
	setp.ge.s32 	%p396, %r810, %r950;
	setp.lt.s32 	%p397, %r810, %r36;
	or.pred  	%p398, %p396, %p397;
	or.pred  	%p400, %p395, %p398;
	@%p400 bra 	$L__BB1_138;
	ld.param.u64 	%rd633, [_Z20compute_correlationsiiPKfS0_Pf_param_4];
	ld.param.u32 	%r951, [_Z20compute_correlationsiiPKfS0_Pf_param_0];
	ld.global.f32 	%f395, [%rd1];
	ld.global.f32 	%f396, [%rd2+8];
	mul.f32 	%f397, %f395, %f396;
	mul.f32 	%f398, %f709, %f397;
	mul.lo.s32 	%r811, %r36, %r951;
	cvt.s64.s32 	%rd459, %r811;
	cvt.u64.u32 	%rd460, %r35;
	add.s64 	%rd461, %rd460, %rd459;
	cvta.to.global.u64 	%rd462, %rd633;
	shl.b64 	%rd463, %rd461, 2;
	add.s64 	%rd464, %rd462, %rd463;
	st.global.f32 	[%rd464+8], %f398;
$L__BB1_138:
	ld.param.u32 	%r952, [_Z20compute_correlationsiiPKfS0_Pf_param_0];
	setp.ge.s32 	%p401, %r36, %r952;
	add.s32 	%r812, %r35, 3;
	setp.ge.s32 	%p402, %r812, %r952;
	setp.lt.s32 	%p403, %r812, %r36;
	or.pred  	%p404, %p402, %p403;
	or.pred  	%p406, %p401, %p404;
	@%p406 bra 	$L__BB1_140;
	ld.param.u64 	%rd634, [_Z20compute_correlationsiiPKfS0_Pf_param_4];
	ld.param.u32 	%r953, [_Z20compute_correlationsiiPKfS0_Pf_param_0];
	ld.global.f32 	%f399, [%rd1];
	ld.global.f32 	%f400, [%rd2+12];
	mul.f32 	%f401, %f399, %f400;
	mul.f32 	%f402, %f710, %f401;
	mul.lo.s32 	%r813, %r36, %r953;
	cvt.s64.s32 	%rd465, %r813;
	cvt.u64.u32 	%rd466, %r35;
	add.s64 	%rd467, %rd466, %rd465;
	cvta.to.global.u64 	%rd468, %rd634;
	shl.b64 	%rd469, %rd467, 2;
	add.s64 	%rd470, %rd468, %rd469;
	st.global.f32 	[%rd470+12], %f402;
$L__BB1_140:
	ld.param.u32 	%r954, [_Z20compute_correlationsiiPKfS0_Pf_param_0];
	setp.ge.s32 	%p407, %r36, %r954;
	add.s32 	%r37, %r35, 4;
	setp.ge.s32 	%p408, %r37, %r954;
	setp.lt.s32 	%p409, %r37, %r36;
	or.pred  	%p410, %p408, %p409;
	or.pred  	%p412, %p407, %p410;
	@%p412 bra 	$L__BB1_142;
	ld.param.u64 	%rd635, [_Z20compute_correlationsiiPKfS0_Pf_param_4];
	ld.param.u32 	%r955, [_Z20compute_correlationsiiPKfS0_Pf_param_0];
	ld.global.f32 	%f403, [%rd1];
	ld.global.f32 	%f404, [%rd2+16];
	mul.f32 	%f405, %f403, %f404;
	mul.f32 	%f406, %f711, %f405;
	mul.lo.s32 	%r814, %r36, %r955;
	cvt.s64.s32 	%rd471, %r814;
	cvt.u64.u32 	%rd472, %r35;
	add.s64 	%rd473, %rd472, %rd471;
	cvta.to.global.u64 	%rd474, %rd635;
	shl.b64 	%rd475, %rd473, 2;
	add.s64 	%rd476, %rd474, %rd475;
	st.global.f32 	[%rd476+16], %f406;
$L__BB1_142:
	ld.param.u32 	%r956, [_Z20compute_correlationsiiPKfS0_Pf_param_0];
	setp.ge.s32 	%p413, %r36, %r956;
	add.s32 	%r38, %r35, 5;
	setp.ge.s32 	%p414, %r38, %r956;
	setp.lt.s32 	%p415, %r38, %r36;
	or.pred  	%p416, %p414, %p415;
	or.pred  	%p418, %p413, %p416;
	@%p418 bra 	$L__BB1_144;
	ld.param.u64 	%rd636, [_Z20compute_correlationsiiPKfS0_Pf_param_4];
	ld.param.u32 	%r957, [_Z20compute_correlationsiiPKfS0_Pf_param_0];
	ld.global.f32 	%f407, [%rd1];
	ld.global.f32 	%f408, [%rd2+20];
	mul.f32 	%f409, %f407, %f408;
	mul.f32 	%f410, %f712, %f409;
	mul.lo.s32 	%r815, %r36, %r957;
	cvt.s64.s32 	%rd477, %r815;
	cvt.u64.u32 	%rd478, %r35;
	add.s64 	%rd479, %rd478, %rd477;
	cvta.to.global.u64 	%rd480, %rd636;
	shl.b64 	%rd481, %rd479, 2;
	add.s64 	%rd482, %rd480, %rd481;
	st.global.f32 	[%rd482+20], %f410;
$L__BB1_144:
	ld.param.u32 	%r958, [_Z20compute_correlationsiiPKfS0_Pf_param_0];
	setp.ge.s32 	%p419, %r36, %r958;
	add.s32 	%r39, %r35, 6;
	setp.ge.s32 	%p420, %r39, %r958;
	setp.lt.s32 	%p421, %r39, %r36;
	or.pred  	%p422, %p420, %p421;
	or.pred  	%p424, %p419, %p422;
	@%p424 bra 	$L__BB1_146;
	ld.param.u64 	%rd637, [_Z20compute_correlationsiiPKfS0_Pf_param_4];
	ld.param.u32 	%r959, [_Z20compute_correlationsiiPKfS0_Pf_param_0];
	ld.global.f32 	%f411, [%rd1];
	ld.global.f32 	%f412, [%rd2+24];
	mul.f32 	%f413, %f411, %f412;
	mul.f32 	%f414, %f713, %f413;
	mul.lo.s32 	%r816, %r36, %r959;
	cvt.s64.s32 	%rd483, %r816;
	cvt.u64.u32 	%rd484, %r35;
	add.s64 	%rd485, %rd484, %rd483;
	cvta.to.global.u64 	%rd486, %rd637;
	shl.b64 	%rd487, %rd485, 2;
	add.s64 	%rd488, %rd486, %rd487;
	st.global.f32 	[%rd488+24], %f414;
$L__BB1_146:
	ld.param.u32 	%r960, [_Z20compute_correlationsiiPKfS0_Pf_param_0];
	setp.ge.s32 	%p425, %r36, %r960;
	add.s32 	%r40, %r35, 7;
	setp.ge.s32 	%p426, %r40, %r960;
	setp.lt.s32 	%p427, %r40, %r36;
	or.pred  	%p428, %p426, %p427;
	or.pred  	%p430, %p425, %p428;
	@%p430 bra 	$L__BB1_148;
	ld.param.u64 	%rd638, [_Z20compute_correlationsiiPKfS0_Pf_param_4];
	ld.param.u32 	%r961, [_Z20compute_correlationsiiPKfS0_Pf_param_0];
	ld.global.f32 	%f415, [%rd1];
	ld.global.f32 	%f416, [%rd2+28];
	mul.f32 	%f417, %f415, %f416;
	mul.f32 	%f418, %f714, %f417;
	mul.lo.s32 	%r817, %r36, %r961;
	cvt.s64.s32 	%rd489, %r817;
	cvt.u64.u32 	%rd490, %r35;
	add.s64 	%rd491, %rd490, %rd489;
	cvta.to.global.u64 	%rd492, %rd638;
	shl.b64 	%rd493, %rd491, 2;
	add.s64 	%rd494, %rd492, %rd493;
	st.global.f32 	[%rd494+28], %f418;
$L__BB1_148:
	ld.param.u32 	%r962, [_Z20compute_correlationsiiPKfS0_Pf_param_0];
	add.s32 	%r41, %r36, 1;
	setp.le.s32 	%p431, %r35, %r36;
	max.s32 	%r818, %r35, %r41;
	setp.ge.s32 	%p432, %r818, %r962;
	or.pred  	%p433, %p432, %p431;
	@%p433 bra 	$L__BB1_150;
	ld.param.u64 	%rd639, [_Z20compute_correlationsiiPKfS0_Pf_param_4];
	ld.param.u32 	%r963, [_Z20compute_correlationsiiPKfS0_Pf_param_0];
	ld.global.f32 	%f419, [%rd1+4];
	ld.global.f32 	%f420, [%rd2];
	mul.f32 	%f421, %f419, %f420;
	mul.f32 	%f422, %f715, %f421;
	mad.lo.s32 	%r819, %r36, %r963, %r963;
	add.s32 	%r820, %r35, %r819;
	cvta.to.global.u64 	%rd495, %rd639;
	mul.wide.s32 	%rd496, %r820, 4;
	add.s64 	%rd497, %rd495, %rd496;
	st.global.f32 	[%rd497], %f422;
$L__BB1_150:
	ld.param.u32 	%r964, [_Z20compute_correlationsiiPKfS0_Pf_param_0];
	add.s32 	%r821, %r35, 1;
	setp.lt.s32 	%p434, %r35, %r36;
	max.s32 	%r822, %r821, %r41;
	setp.ge.s32 	%p435, %r822, %r964;
	or.pred  	%p436, %p435, %p434;
	@%p436 bra 	$L__BB1_152;
	ld.param.u64 	%rd640, [_Z20compute_correlationsiiPKfS0_Pf_param_4];
	ld.param.u32 	%r965, [_Z20compute_correlationsiiPKfS0_Pf_param_0];
	ld.global.f32 	%f423, [%rd1+4];
	ld.global.f32 	%f424, [%rd2+4];
	mul.f32 	%f425, %f423, %f424;
	mul.f32 	%f426, %f716, %f425;
	mad.lo.s32 	%r823, %r36, %r965, %r965;
	cvt.s64.s32 	%rd498, %r823;
	cvt.u64.u32 	%rd499, %r35;
	add.s64 	%rd500, %rd499, %rd498;
	cvta.to.global.u64 	%rd501, %rd640;
	shl.b64 	%rd502, %rd500, 2;
	add.s64 	%rd503, %rd501, %rd502;
	st.global.f32 	[%rd503+4], %f426;
$L__BB1_152:
	ld.param.u32 	%r966, [_Z20compute_correlationsiiPKfS0_Pf_param_0];
	setp.ge.s32 	%p437, %r41, %r966;
	setp.ge.s32 	%p438, %r810, %r966;
	setp.le.s32 	%p439, %r810, %r36;
	or.pred  	%p440, %p438, %p439;
	or.pred  	%p442, %p437, %p440;
	@%p442 bra 	$L__BB1_154;
	ld.param.u64 	%rd641, [_Z20compute_correlationsiiPKfS0_Pf_param_4];
	ld.param.u32 	%r967, [_Z20compute_correlationsiiPKfS0_Pf_param_0];
	ld.global.f32 	%f427, [%rd1+4];
	ld.global.f32 	%f428, [%rd2+8];
	mul.f32 	%f429, %f427, %f428;
	mul.f32 	%f430, %f717, %f429;
	mad.lo.s32 	%r824, %r36, %r967, %r967;
	cvt.s64.s32 	%rd504, %r824;
	cvt.u64.u32 	%rd505, %r35;
	add.s64 	%rd506, %rd505, %rd504;
	cvta.to.global.u64 	%rd507, %rd641;
	shl.b64 	%rd508, %rd506, 2;
	add.s64 	%rd509, %rd507, %rd508;
	st.global.f32 	[%rd509+8], %f430;
$L__BB1_154:
	ld.param.u32 	%r968, [_Z20compute_correlationsiiPKfS0_Pf_param_0];
	setp.ge.s32 	%p443, %r41, %r968;
	setp.ge.s32 	%p444, %r812, %r968;
	setp.le.s32 	%p445, %r812, %r36;
	or.pred  	%p446, %p444, %p445;
	or.pred  	%p448, %p443, %p446;
	@%p448 bra 	$L__BB1_156;
	ld.param.u64 	%rd642, [_Z20compute_correlationsiiPKfS0_Pf_param_4];
	ld.param.u32 	%r969, [_Z20compute_correlationsiiPKfS0_Pf_param_0];
	ld.global.f32 	%f431, [%rd1+4];
	ld.global.f32 	%f432, [%rd2+12];
	mul.f32 	%f433, %f431, %f432;
	mul.f32 	%f434, %f718, %f433;
	mad.lo.s32 	%r825, %r36, %r969, %r969;
	cvt.s64.s32 	%rd510, %r825;
	cvt.u64.u32 	%rd511, %r35;
	add.s64 	%rd512, %rd511, %rd510;
	cvta.to.global.u64 	%rd513, %rd642;
	shl.b64 	%rd514, %rd512, 2;
	add.s64 	%rd515, %rd513, %rd514;
	st.global.f32 	[%rd515+12], %f434;
$L__BB1_156:
	ld.param.u32 	%r970, [_Z20compute_correlationsiiPKfS0_Pf_param_0];
	setp.le.s32 	%p449, %r37, %r36;
	max.s32 	%r826, %r37, %r41;
	setp.ge.s32 	%p450, %r826, %r970;
	or.pred  	%p451, %p450, %p449;
	@%p451 bra 	$L__BB1_158;
	ld.param.u64 	%rd643, [_Z20compute_correlationsiiPKfS0_Pf_param_4];
	ld.param.u32 	%r971, [_Z20compute_correlationsiiPKfS0_Pf_param_0];
	ld.global.f32 	%f435, [%rd1+4];
	ld.global.f32 	%f436, [%rd2+16];
	mul.f32 	%f437, %f435, %f436;
	mul.f32 	%f438, %f719, %f437;
	mad.lo.s32 	%r827, %r36, %r971, %r971;
	cvt.s64.s32 	%rd516, %r827;
	cvt.u64.u32 	%rd517, %r35;
	add.s64 	%rd518, %rd517, %rd516;
	cvta.to.global.u64 	%rd519, %rd643;
	shl.b64 	%rd520, %rd518, 2;
	add.s64 	%rd521, %rd519, %rd520;
	st.global.f32 	[%rd521+16], %f438;
$L__BB1_158:
	ld.param.u32 	%r972, [_Z20compute_correlationsiiPKfS0_Pf_param_0];
	cvt.u64.u32 	%rd3, %r35;
	setp.le.s32 	%p452, %r38, %r36;
	max.s32 	%r828, %r38, %r41;
	setp.ge.s32 	%p453, %r828, %r972;
	or.pred  	%p454, %p453, %p452;
	@%p454 bra 	$L__BB1_160;
	ld.param.u64 	%rd644, [_Z20compute_correlationsiiPKfS0_Pf_param_4];
	ld.param.u32 	%r973, [_Z20compute_correlationsiiPKfS0_Pf_param_0];
	ld.global.f32 	%f439, [%rd1+4];
	ld.global.f32 	%f440, [%rd2+20];
	mul.f32 	%f441, %f439, %f440;
	mul.f32 	%f442, %f720, %f441;
	mad.lo.s32 	%r829, %r36, %r973, %r973;
	cvt.s64.s32 	%rd522, %r829;
	add.s64 	%rd523, %rd3, %rd522;
	cvta.to.global.u64 	%rd524, %rd644;
	shl.b64 	%rd525, %rd523, 2;
	add.s64 	%rd526, %rd524, %rd525;
	st.global.f32 	[%rd526+20], %f442;
$L__BB1_160:
	ld.param.u32 	%r974, [_Z20compute_correlationsiiPKfS0_Pf_param_0];
	setp.le.s32 	%p455, %r39, %r36;
	max.s32 	%r830, %r39, %r41;
	setp.ge.s32 	%p456, %r830, %r974;
	or.pred  	%p457, %p456, %p455;
	@%p457 bra 	$L__BB1_162;
	ld.param.u64 	%rd645, [_Z20compute_correlationsiiPKfS0_Pf_param_4];
	ld.param.u32 	%r975, [_Z20compute_correlationsiiPKfS0_Pf_param_0];
	ld.global.f32 	%f443, [%rd1+4];
	ld.global.f32 	%f444, [%rd2+24];
	mul.f32 	%f445, %f443, %f444;
	mul.f32 	%f446, %f721, %f445;
	mad.lo.s32 	%r831, %r36, %r975, %r975;
	cvt.s64.s32 	%rd527, %r831;
	add.s64 	%rd528, %rd3, %rd527;
	cvta.to.global.u64 	%rd529, %rd645;
	shl.b64 	%rd530, %rd528, 2;
	add.s64 	%rd531, %rd529, %rd530;
	st.global.f32 	[%rd531+24], %f446;
$L__BB1_162:
	ld.param.u64 	%rd646, [_Z20compute_correlationsiiPKfS0_Pf_param_4];
	ld.param.u32 	%r976, [_Z20compute_correlationsiiPKfS0_Pf_param_0];
	cvta.to.global.u64 	%rd4, %rd646;
	mad.lo.s32 	%r44, %r36, %r976, %r976;
	setp.le.s32 	%p458, %r40, %r36;
	max.s32 	%r832, %r40, %r41;
	setp.ge.s32 	%p459, %r832, %r976;
	or.pred  	%p460, %p459, %p458;
	@%p460 bra 	$L__BB1_164;
	ld.global.f32 	%f447, [%rd1+4];
	ld.global.f32 	%f448, [%rd2+28];
	mul.f32 	%f449, %f447, %f448;
	mul.f32 	%f450, %f722, %f449;
	cvt.s64.s32 	%rd532, %r44;
	add.s64 	%rd533, %rd3, %rd532;
	shl.b64 	%rd534, %rd533, 2;
	add.s64 	%rd535, %rd4, %rd534;
	st.global.f32 	[%rd535+28], %f450;
$L__BB1_164:
	ld.param.u32 	%r977, [_Z20compute_correlationsiiPKfS0_Pf_param_0];
	add.s32 	%r45, %r36, 2;
	add.s32 	%r46, %r44, %r977;
	setp.lt.s32 	%p461, %r35, %r45;
	max.s32 	%r833, %r35, %r45;
	setp.ge.s32 	%p462, %r833, %r977;
	or.pred  	%p463, %p462, %p461;
	@%p463 bra 	$L__BB1_166;
	ld.global.f32 	%f451, [%rd1+8];
	ld.global.f32 	%f452, [%rd2];
	mul.f32 	%f453, %f451, %f452;
	mul.f32 	%f454, %f723, %f453;
	add.s32 	%r834, %r35, %r46;
	mul.wide.s32 	%rd536, %r834, 4;
	add.s64 	%rd537, %rd4, %rd536;
	st.global.f32 	[%rd537], %f454;
$L__BB1_166:
	ld.param.u32 	%r978, [_Z20compute_correlationsiiPKfS0_Pf_param_0];
	setp.ge.s32 	%p464, %r45, %r978;
	setp.ge.s32 	%p465, %r821, %r978;
	setp.lt.s32 	%p466, %r821, %r45;
	or.pred  	%p467, %p465, %p466;
	or.pred  	%p469, %p464, %p467;
	cvt.s64.s32 	%rd538, %r46;
	add.s64 	%rd539, %rd3, %rd538;
	shl.b64 	%rd540, %rd539, 2;
	add.s64 	%rd5, %rd4, %rd540;
	@%p469 bra 	$L__BB1_168;
	ld.global.f32 	%f455, [%rd1+8];
	ld.global.f32 	%f456, [%rd2+4];
	mul.f32 	%f457, %f455, %f456;
	mul.f32 	%f458, %f724, %f457;
	st.global.f32 	[%rd5+4], %f458;
$L__BB1_168:
	ld.param.u32 	%r979, [_Z20compute_correlationsiiPKfS0_Pf_param_0];
	max.s32 	%r835, %r810, %r45;
	setp.ge.s32 	%p471, %r835, %r979;
	or.pred  	%p472, %p471, %p434;
	@%p472 bra 	$L__BB1_170;
	ld.global.f32 	%f459, [%rd1+8];
	ld.global.f32 	%f460, [%rd2+8];
	mul.f32 	%f461, %f459, %f460;
	mul.f32 	%f462, %f725, %f461;
	st.global.f32 	[%rd5+8], %f462;
$L__BB1_170:
	ld.param.u32 	%r980, [_Z20compute_correlationsiiPKfS0_Pf_param_0];
	setp.lt.s32 	%p473, %r812, %r45;
	max.s32 	%r836, %r812, %r45;
	setp.ge.s32 	%p474, %r836, %r980;
	or.pred  	%p475, %p474, %p473;
	@%p475 bra 	$L__BB1_172;
	ld.global.f32 	%f463, [%rd1+8];
	ld.global.f32 	%f464, [%rd2+12];
	mul.f32 	%f465, %f463, %f464;
	mul.f32 	%f466, %f726, %f465;
	st.global.f32 	[%rd5+12], %f466;
$L__BB1_172:
	ld.param.u32 	%r981, [_Z20compute_correlationsiiPKfS0_Pf_param_0];
	setp.lt.s32 	%p476, %r37, %r45;
	max.s32 	%r837, %r37, %r45;
	setp.ge.s32 	%p477, %r837, %r981;
	or.pred  	%p478, %p477, %p476;
	@%p478 bra 	$L__BB1_174;
	ld.global.f32 	%f467, [%rd1+8];
	ld.global.f32 	%f468, [%rd2+16];
	mul.f32 	%f469, %f467, %f468;
	mul.f32 	%f470, %f727, %f469;
	st.global.f32 	[%rd5+16], %f470;
$L__BB1_174:
	ld.param.u32 	%r982, [_Z20compute_correlationsiiPKfS0_Pf_param_0];
	setp.lt.s32 	%p479, %r38, %r45;
	max.s32 	%r838, %r38, %r45;
	setp.ge.s32 	%p480, %r838, %r982;
	or.pred  	%p481, %p480, %p479;
	@%p481 bra 	$L__BB1_176;
	ld.global.f32 	%f471, [%rd1+8];
	ld.global.f32 	%f472, [%rd2+20];
	mul.f32 	%f473, %f471, %f472;
	mul.f32 	%f474, %f728, %f473;
	st.global.f32 	[%rd5+20], %f474;
$L__BB1_176:
	ld.param.u32 	%r983, [_Z20compute_correlationsiiPKfS0_Pf_param_0];
	setp.lt.s32 	%p482, %r39, %r45;
	max.s32 	%r839, %r39, %r45;
	setp.ge.s32 	%p483, %r839, %r983;
	or.pred  	%p484, %p483, %p482;
	@%p484 bra 	$L__BB1_178;
	ld.global.f32 	%f475, [%rd1+8];
	ld.global.f32 	%f476, [%rd2+24];
	mul.f32 	%f477, %f475, %f476;
	mul.f32 	%f478, %f729, %f477;
	st.global.f32 	[%rd5+24], %f478;
$L__BB1_178:
	ld.param.u32 	%r984, [_Z20compute_correlationsiiPKfS0_Pf_param_0];
	setp.lt.s32 	%p485, %r40, %r45;
	max.s32 	%r840, %r40, %r45;
	setp.ge.s32 	%p486, %r840, %r984;
	or.pred  	%p487, %p486, %p485;
	@%p487 bra 	$L__BB1_180;
	ld.global.f32 	%f479, [%rd1+8];
	ld.global.f32 	%f480, [%rd2+28];
	mul.f32 	%f481, %f479, %f480;
	mul.f32 	%f482, %f730, %f481;
	st.global.f32 	[%rd5+28], %f482;
$L__BB1_180:
	ld.param.u64 	%rd647, [_Z20compute_correlationsiiPKfS0_Pf_param_4];
	ld.param.u32 	%r985, [_Z20compute_correlationsiiPKfS0_Pf_param_0];
	cvta.to.global.u64 	%rd6, %rd647;
	add.s32 	%r48, %r36, 3;
	add.s32 	%r49, %r46, %r985;
	setp.lt.s32 	%p488, %r35, %r48;
	max.s32 	%r841, %r35, %r48;
	setp.ge.s32 	%p489, %r841, %r985;
	or.pred  	%p490, %p489, %p488;
	@%p490 bra 	$L__BB1_182;
	ld.global.f32 	%f483, [%rd1+12];
	ld.global.f32 	%f484, [%rd2];
	mul.f32 	%f485, %f483, %f484;
	mul.f32 	%f486, %f731, %f485;
	add.s32 	%r842, %r35, %r49;
	mul.wide.s32 	%rd541, %r842, 4;
	add.s64 	%rd542, %rd6, %rd541;
	st.global.f32 	[%rd542], %f486;
$L__BB1_182:
	ld.param.u32 	%r986, [_Z20compute_correlationsiiPKfS0_Pf_param_0];
	setp.lt.s32 	%p491, %r821, %r48;
	max.s32 	%r843, %r821, %r48;
	setp.ge.s32 	%p492, %r843, %r986;
	or.pred  	%p493, %p492, %p491;
	cvt.s64.s32 	%rd543, %r49;
	add.s64 	%rd544, %rd3, %rd543;
	shl.b64 	%rd545, %rd544, 2;
	add.s64 	%rd7, %rd6, %rd545;
	@%p493 bra 	$L__BB1_184;
	ld.global.f32 	%f487, [%rd1+12];
	ld.global.f32 	%f488, [%rd2+4];
	mul.f32 	%f489, %f487, %f488;
	mul.f32 	%f490, %f732, %f489;
	st.global.f32 	[%rd7+4], %f490;
$L__BB1_184:
	ld.param.u32 	%r987, [_Z20compute_correlationsiiPKfS0_Pf_param_0];
	setp.lt.s32 	%p494, %r810, %r48;
	max.s32 	%r844, %r810, %r48;
	setp.ge.s32 	%p495, %r844, %r987;
	or.pred  	%p496, %p495, %p494;
	@%p496 bra 	$L__BB1_186;
	ld.global.f32 	%f491, [%rd1+12];
	ld.global.f32 	%f492, [%rd2+8];
	mul.f32 	%f493, %f491, %f492;
	mul.f32 	%f494, %f733, %f493;
	st.global.f32 	[%rd7+8], %f494;
$L__BB1_186:
	ld.param.u32 	%r988, [_Z20compute_correlationsiiPKfS0_Pf_param_0];
	setp.lt.s32 	%p497, %r35, %r36;
	max.s32 	%r845, %r812, %r48;
	setp.ge.s32 	%p498, %r845, %r988;
	or.pred  	%p499, %p498, %p497;
	@%p499 bra 	$L__BB1_188;
	ld.global.f32 	%f495, [%rd1+12];
	ld.global.f32 	%f496, [%rd2+12];
	mul.f32 	%f497, %f495, %f496;
	mul.f32 	%f498, %f734, %f497;
	st.global.f32 	[%rd7+12], %f498;
$L__BB1_188:
	ld.param.u32 	%r989, [_Z20compute_correlationsiiPKfS0_Pf_param_0];
	setp.lt.s32 	%p500, %r37, %r48;
	max.s32 	%r846, %r37, %r48;
	setp.ge.s32 	%p501, %r846, %r989;
	or.pred  	%p502, %p501, %p500;
	@%p502 bra 	$L__BB1_190;
	ld.global.f32 	%f499, [%rd1+12];
	ld.global.f32 	%f500, [%rd2+16];
	mul.f32 	%f501, %f499, %f500;
	mul.f32 	%f502, %f735, %f501;
	st.global.f32 	[%rd7+16], %f502;
$L__BB1_190:
	ld.param.u32 	%r990, [_Z20compute_correlationsiiPKfS0_Pf_param_0];
	setp.lt.s32 	%p503, %r38, %r48;
	max.s32 	%r847, %r38, %r48;
	setp.ge.s32 	%p504, %r847, %r990;
	or.pred  	%p505, %p504, %p503;
	@%p505 bra 	$L__BB1_192;
	ld.global.f32 	%f503, [%rd1+12];
	ld.global.f32 	%f504, [%rd2+20];
	mul.f32 	%f505, %f503, %f504;
	mul.f32 	%f506, %f736, %f505;
	st.global.f32 	[%rd7+20], %f506;
$L__BB1_192:
	ld.param.u32 	%r991, [_Z20compute_correlationsiiPKfS0_Pf_param_0];
	setp.lt.s32 	%p506, %r39, %r48;
	max.s32 	%r848, %r39, %r48;
	setp.ge.s32 	%p507, %r848, %r991;
	or.pred  	%p508, %p507, %p506;
	@%p508 bra 	$L__BB1_194;
	ld.global.f32 	%f507, [%rd1+12];
	ld.global.f32 	%f508, [%rd2+24];
	mul.f32 	%f509, %f507, %f508;
	mul.f32 	%f510, %f737, %f509;
	st.global.f32 	[%rd7+24], %f510;
$L__BB1_194:
	ld.param.u32 	%r992, [_Z20compute_correlationsiiPKfS0_Pf_param_0];
	setp.lt.s32 	%p509, %r40, %r48;
	max.s32 	%r849, %r40, %r48;
	setp.ge.s32 	%p510, %r849, %r992;
	or.pred  	%p511, %p510, %p509;
	@%p511 bra 	$L__BB1_196;
	ld.global.f32 	%f511, [%rd1+12];
	ld.global.f32 	%f512, [%rd2+28];
	mul.f32 	%f513, %f511, %f512;
	mul.f32 	%f514, %f738, %f513;
	st.global.f32 	[%rd7+28], %f514;
$L__BB1_196:
	ld.param.u32 	%r993, [_Z20compute_correlationsiiPKfS0_Pf_param_0];
	add.s32 	%r50, %r36, 4;
	add.s32 	%r51, %r49, %r993;
	setp.lt.s32 	%p512, %r35, %r50;
	max.s32 	%r850, %r35, %r50;
	setp.ge.s32 	%p513, %r850, %r993;
	or.pred  	%p514, %p513, %p512;
	@%p514 bra 	$L__BB1_198;
	ld.global.f32 	%f515, [%rd1+16];
	ld.global.f32 	%f516, [%rd2];
	mul.f32 	%f517, %f515, %f516;
	mul.f32 	%f518, %f739, %f517;
	add.s32 	%r851, %r35, %r51;
	mul.wide.s32 	%rd546, %r851, 4;
	add.s64 	%rd547, %rd6, %rd546;
	st.global.f32 	[%rd547], %f518;
$L__BB1_198:
	ld.param.u32 	%r994, [_Z20compute_correlationsiiPKfS0_Pf_param_0];
	setp.lt.s32 	%p515, %r821, %r50;
	max.s32 	%r852, %r821, %r50;
	setp.ge.s32 	%p516, %r852, %r994;
	or.pred  	%p517, %p516, %p515;
	cvt.s64.s32 	%rd548, %r51;
	add.s64 	%rd549, %rd3, %rd548;
	shl.b64 	%rd550, %rd549, 2;
	add.s64 	%rd8, %rd6, %rd550;
	@%p517 bra 	$L__BB1_200;
	ld.global.f32 	%f519, [%rd1+16];
	ld.global.f32 	%f520, [%rd2+4];
	mul.f32 	%f521, %f519, %f520;
	mul.f32 	%f522, %f740, %f521;
	st.global.f32 	[%rd8+4], %f522;
$L__BB1_200:
	ld.param.u32 	%r995, [_Z20compute_correlationsiiPKfS0_Pf_param_0];
	setp.lt.s32 	%p518, %r810, %r50;
	max.s32 	%r853, %r810, %r50;
	setp.ge.s32 	%p519, %r853, %r995;
	or.pred  	%p520, %p519, %p518;
	@%p520 bra 	$L__BB1_202;
	ld.global.f32 	%f523, [%rd1+16];
	ld.global.f32 	%f524, [%rd2+8];
	mul.f32 	%f525, %f523, %f524;
	mul.f32 	%f526, %f741, %f525;
	st.global.f32 	[%rd8+8], %f526;
$L__BB1_202:
	ld.param.u32 	%r996, [_Z20compute_correlationsiiPKfS0_Pf_param_0];
	setp.lt.s32 	%p521, %r812, %r50;
	max.s32 	%r854, %r812, %r50;
	setp.ge.s32 	%p522, %r854, %r996;
	or.pred  	%p523, %p522, %p521;
	@%p523 bra 	$L__BB1_204;
	ld.global.f32 	%f527, [%rd1+16];
	ld.global.f32 	%f528, [%rd2+12];
	mul.f32 	%f529, %f527, %f528;
	mul.f32 	%f530, %f742, %f529;
	st.global.f32 	[%rd8+12], %f530;
$L__BB1_204:
	ld.param.u32 	%r997, [_Z20compute_correlationsiiPKfS0_Pf_param_0];
	setp.lt.s32 	%p524, %r35, %r36;
	max.s32 	%r855, %r37, %r50;
	setp.ge.s32 	%p525, %r855, %r997;
	or.pred  	%p526, %p525, %p524;
	@%p526 bra 	$L__BB1_206;
	ld.global.f32 	%f531, [%rd1+16];
	ld.global.f32 	%f532, [%rd2+16];
	mul.f32 	%f533, %f531, %f532;
	mul.f32 	%f534, %f743, %f533;
	st.global.f32 	[%rd8+16], %f534;
$L__BB1_206:
	ld.param.u32 	%r998, [_Z20compute_correlationsiiPKfS0_Pf_param_0];
	setp.lt.s32 	%p527, %r38, %r50;
	max.s32 	%r856, %r38, %r50;
	setp.ge.s32 	%p528, %r856, %r998;
	or.pred  	%p529, %p528, %p527;
	@%p529 bra 	$L__BB1_208;
	ld.global.f32 	%f535, [%rd1+16];
	ld.global.f32 	%f536, [%rd2+20];
	mul.f32 	%f537, %f535, %f536;
	mul.f32 	%f538, %f744, %f537;
	st.global.f32 	[%rd8+20], %f538;
$L__BB1_208:
	ld.param.u32 	%r999, [_Z20compute_correlationsiiPKfS0_Pf_param_0];
	setp.lt.s32 	%p530, %r39, %r50;
	max.s32 	%r857, %r39, %r50;
	setp.ge.s32 	%p531, %r857, %r999;
	or.pred  	%p532, %p531, %p530;
	@%p532 bra 	$L__BB1_210;
	ld.global.f32 	%f539, [%rd1+16];
	ld.global.f32 	%f540, [%rd2+24];
	mul.f32 	%f541, %f539, %f540;
	mul.f32 	%f542, %f745, %f541;
	st.global.f32 	[%rd8+24], %f542;
$L__BB1_210:
	ld.param.u32 	%r1000, [_Z20compute_correlationsiiPKfS0_Pf_param_0];
	setp.lt.s32 	%p533, %r40, %r50;
	max.s32 	%r858, %r40, %r50;
	setp.ge.s32 	%p534, %r858, %r1000;
	or.pred  	%p535, %p534, %p533;
	@%p535 bra 	$L__BB1_212;
	ld.global.f32 	%f543, [%rd1+16];
	ld.global.f32 	%f544, [%rd2+28];
	mul.f32 	%f545, %f543, %f544;
	mul.f32 	%f546, %f746, %f545;
	st.global.f32 	[%rd8+28], %f546;
$L__BB1_212:
	ld.param.u32 	%r1001, [_Z20compute_correlationsiiPKfS0_Pf_param_0];
	add.s32 	%r52, %r36, 5;
	add.s32 	%r53, %r51, %r1001;
	setp.lt.s32 	%p536, %r35, %r52;
	max.s32 	%r859, %r35, %r52;
	setp.ge.s32 	%p537, %r859, %r1001;
	or.pred  	%p538, %p537, %p536;
	@%p538 bra 	$L__BB1_214;
	ld.global.f32 	%f547, [%rd1+20];
	ld.global.f32 	%f548, [%rd2];
	mul.f32 	%f549, %f547, %f548;
	mul.f32 	%f550, %f747, %f549;
	add.s32 	%r860, %r35, %r53;
	mul.wide.s32 	%rd551, %r860, 4;
	add.s64 	%rd552, %rd6, %rd551;
	st.global.f32 	[%rd552], %f550;
$L__BB1_214:
	ld.param.u32 	%r1002, [_Z20compute_correlationsiiPKfS0_Pf_param_0];
	setp.lt.s32 	%p539, %r821, %r52;
	max.s32 	%r861, %r821, %r52;
	setp.ge.s32 	%p540, %r861, %r1002;
	or.pred  	%p541, %p540, %p539;
	cvt.s64.s32 	%rd553, %r53;
	add.s64 	%rd554, %rd3, %rd553;
	shl.b64 	%rd555, %rd554, 2;
	add.s64 	%rd9, %rd6, %rd555;
	@%p541 bra 	$L__BB1_216;
	ld.global.f32 	%f551, [%rd1+20];
	ld.global.f32 	%f552, [%rd2+4];
	mul.f32 	%f553, %f551, %f552;
	mul.f32 	%f554, %f748, %f553;
	st.global.f32 	[%rd9+4], %f554;
$L__BB1_216:
	ld.param.u32 	%r1003, [_Z20compute_correlationsiiPKfS0_Pf_param_0];
	setp.lt.s32 	%p542, %r810, %r52;
	max.s32 	%r862, %r810, %r52;
	setp.ge.s32 	%p543, %r862, %r1003;
	or.pred  	%p544, %p543, %p542;
	@%p544 bra 	$L__BB1_218;
	ld.global.f32 	%f555, [%rd1+20];
	ld.global.f32 	%f556, [%rd2+8];
	mul.f32 	%f557, %f555, %f556;
	mul.f32 	%f558, %f749, %f557;
	st.global.f32 	[%rd9+8], %f558;
$L__BB1_218:
	ld.param.u32 	%r1004, [_Z20compute_correlationsiiPKfS0_Pf_param_0];
	setp.lt.s32 	%p545, %r812, %r52;
	max.s32 	%r863, %r812, %r52;
	setp.ge.s32 	%p546, %r863, %r1004;
	or.pred  	%p547, %p546, %p545;
	@%p547 bra 	$L__BB1_220;
	ld.global.f32 	%f559, [%rd1+20];
	ld.global.f32 	%f560, [%rd2+12];
	mul.f32 	%f561, %f559, %f560;
	mul.f32 	%f562, %f750, %f561;
	st.global.f32 	[%rd9+12], %f562;
$L__BB1_220:
	ld.param.u32 	%r1005, [_Z20compute_correlationsiiPKfS0_Pf_param_0];
	setp.lt.s32 	%p548, %r37, %r52;
	max.s32 	%r864, %r37, %r52;
	setp.ge.s32 	%p549, %r864, %r1005;
	or.pred  	%p550, %p549, %p548;
	@%p550 bra 	$L__BB1_222;
	ld.global.f32 	%f563, [%rd1+20];
	ld.global.f32 	%f564, [%rd2+16];
	mul.f32 	%f565, %f563, %f564;
	mul.f32 	%f566, %f751, %f565;
	st.global.f32 	[%rd9+16], %f566;
$L__BB1_222:
	ld.param.u32 	%r1006, [_Z20compute_correlationsiiPKfS0_Pf_param_0];
	setp.lt.s32 	%p551, %r35, %r36;
	max.s32 	%r865, %r38, %r52;
	setp.ge.s32 	%p552, %r865, %r1006;
	or.pred  	%p553, %p552, %p551;
	@%p553 bra 	$L__BB1_224;
	ld.global.f32 	%f567, [%rd1+20];
	ld.global.f32 	%f568, [%rd2+20];
	mul.f32 	%f569, %f567, %f568;
	mul.f32 	%f570, %f752, %f569;
	st.global.f32 	[%rd9+20], %f570;
$L__BB1_224:
	ld.param.u32 	%r1007, [_Z20compute_correlationsiiPKfS0_Pf_param_0];
	setp.lt.s32 	%p554, %r39, %r52;
	max.s32 	%r866, %r39, %r52;
	setp.ge.s32 	%p555, %r866, %r1007;
	or.pred  	%p556, %p555, %p554;
	@%p556 bra 	$L__BB1_226;
	ld.global.f32 	%f571, [%rd1+20];
	ld.global.f32 	%f572, [%rd2+24];
	mul.f32 	%f573, %f571, %f572;
	mul.f32 	%f574, %f753, %f573;
	st.global.f32 	[%rd9+24], %f574;
$L__BB1_226:
	ld.param.u32 	%r1008, [_Z20compute_correlationsiiPKfS0_Pf_param_0];
	setp.lt.s32 	%p557, %r40, %r52;
	max.s32 	%r867, %r40, %r52;
	setp.ge.s32 	%p558, %r867, %r1008;
	or.pred  	%p559, %p558, %p557;
	@%p559 bra 	$L__BB1_228;
	ld.global.f32 	%f575, [%rd1+20];
	ld.global.f32 	%f576, [%rd2+28];
	mul.f32 	%f577, %f575, %f576;
	mul.f32 	%f578, %f754, %f577;
	st.global.f32 	[%rd9+28], %f578;
$L__BB1_228:
	ld.param.u32 	%r1009, [_Z20compute_correlationsiiPKfS0_Pf_param_0];
	add.s32 	%r54, %r36, 6;
	add.s32 	%r55, %r53, %r1009;
	setp.lt.s32 	%p560, %r35, %r54;
	max.s32 	%r868, %r35, %r54;
	setp.ge.s32 	%p561, %r868, %r1009;
	or.pred  	%p562, %p561, %p560;
	@%p562 bra 	$L__BB1_230;
	ld.global.f32 	%f579, [%rd1+24];
	ld.global.f32 	%f580, [%rd2];
	mul.f32 	%f581, %f579, %f580;
	mul.f32 	%f582, %f755, %f581;
	add.s32 	%r869, %r35, %r55;
	mul.wide.s32 	%rd556, %r869, 4;
	add.s64 	%rd557, %rd6, %rd556;
	st.global.f32 	[%rd557], %f582;
$L__BB1_230:
	ld.param.u32 	%r1010, [_Z20compute_correlationsiiPKfS0_Pf_param_0];
	setp.lt.s32 	%p563, %r821, %r54;
	max.s32 	%r870, %r821, %r54;
	setp.ge.s32 	%p564, %r870, %r1010;
	or.pred  	%p565, %p564, %p563;
	cvt.s64.s32 	%rd558, %r55;
	add.s64 	%rd559, %rd3, %rd558;
	shl.b64 	%rd560, %rd559, 2;
	add.s64 	%rd10, %rd6, %rd560;
	@%p565 bra 	$L__BB1_232;
	ld.global.f32 	%f583, [%rd1+24];
	ld.global.f32 	%f584, [%rd2+4];
	mul.f32 	%f585, %f583, %f584;
	mul.f32 	%f586, %f756, %f585;
	st.global.f32 	[%rd10+4], %f586;
$L__BB1_232:
	ld.param.u32 	%r1011, [_Z20compute_correlationsiiPKfS0_Pf_param_0];
	setp.lt.s32 	%p566, %r810, %r54;
	max.s32 	%r871, %r810, %r54;
	setp.ge.s32 	%p567, %r871, %r1011;
	or.pred  	%p568, %p567, %p566;
	@%p568 bra 	$L__BB1_234;
	ld.global.f32 	%f587, [%rd1+24];
	ld.global.f32 	%f588, [%rd2+8];
	mul.f32 	%f589, %f587, %f588;
	mul.f32 	%f590, %f757, %f589;
	st.global.f32 	[%rd10+8], %f590;
$L__BB1_234:
	ld.param.u32 	%r1012, [_Z20compute_correlationsiiPKfS0_Pf_param_0];
	setp.lt.s32 	%p569, %r812, %r54;
	max.s32 	%r872, %r812, %r54;
	setp.ge.s32 	%p570, %r872, %r1012;
	or.pred  	%p571, %p570, %p569;
	@%p571 bra 	$L__BB1_236;
	ld.global.f32 	%f591, [%rd1+24];
	ld.global.f32 	%f592, [%rd2+12];
	mul.f32 	%f593, %f591, %f592;
	mul.f32 	%f594, %f758, %f593;
	st.global.f32 	[%rd10+12], %f594;
$L__BB1_236:
	ld.param.u32 	%r1013, [_Z20compute_correlationsiiPKfS0_Pf_param_0];
	setp.lt.s32 	%p572, %r37, %r54;
	max.s32 	%r873, %r37, %r54;
	setp.ge.s32 	%p573, %r873, %r1013;
	or.pred  	%p574, %p573, %p572;
	@%p574 bra 	$L__BB1_238;
	ld.global.f32 	%f595, [%rd1+24];
	ld.global.f32 	%f596, [%rd2+16];
	mul.f32 	%f597, %f595, %f596;
	mul.f32 	%f598, %f759, %f597;
	st.global.f32 	[%rd10+16], %f598;
$L__BB1_238:
	ld.param.u32 	%r1014, [_Z20compute_correlationsiiPKfS0_Pf_param_0];
	setp.lt.s32 	%p575, %r38, %r54;
	max.s32 	%r874, %r38, %r54;
	setp.ge.s32 	%p576, %r874, %r1014;
	or.pred  	%p577, %p576, %p575;
	@%p577 bra 	$L__BB1_240;
	ld.global.f32 	%f599, [%rd1+24];
	ld.global.f32 	%f600, [%rd2+20];
	mul.f32 	%f601, %f599, %f600;
	mul.f32 	%f602, %f760, %f601;
	st.global.f32 	[%rd10+20], %f602;
$L__BB1_240:
	ld.param.u32 	%r1015, [_Z20compute_correlationsiiPKfS0_Pf_param_0];
	setp.lt.s32 	%p578, %r35, %r36;
	max.s32 	%r875, %r39, %r54;
	setp.ge.s32 	%p579, %r875, %r1015;
	or.pred  	%p580, %p579, %p578;
	@%p580 bra 	$L__BB1_242;
	ld.global.f32 	%f603, [%rd1+24];
	ld.global.f32 	%f604, [%rd2+24];
	mul.f32 	%f605, %f603, %f604;
	mul.f32 	%f606, %f761, %f605;
	st.global.f32 	[%rd10+24], %f606;
$L__BB1_242:
	ld.param.u32 	%r1016, [_Z20compute_correlationsiiPKfS0_Pf_param_0];
	setp.lt.s32 	%p581, %r40, %r54;
	max.s32 	%r876, %r40, %r54;
	setp.ge.s32 	%p582, %r876, %r1016;
	or.pred  	%p583, %p582, %p581;
	@%p583 bra 	$L__BB1_244;
	ld.global.f32 	%f607, [%rd1+24];
	ld.global.f32 	%f608, [%rd2+28];
	mul.f32 	%f609, %f607, %f608;
	mul.f32 	%f610, %f762, %f609;
	st.global.f32 	[%rd10+28], %f610;
$L__BB1_244:
	ld.param.u32 	%r1017, [_Z20compute_correlationsiiPKfS0_Pf_param_0];
	add.s32 	%r56, %r36, 7;
	add.s32 	%r57, %r55, %r1017;
	setp.lt.s32 	%p584, %r35, %r56;
	max.s32 	%r877, %r35, %r56;
	setp.ge.s32 	%p585, %r877, %r1017;
	or.pred  	%p586, %p585, %p584;
	@%p586 bra 	$L__BB1_246;
	ld.global.f32 	%f611, [%rd1+28];
	ld.global.f32 	%f612, [%rd2];
	mul.f32 	%f613, %f611, %f612;
	mul.f32 	%f614, %f763, %f613;
	add.s32 	%r878, %r35, %r57;
	mul.wide.s32 	%rd561, %r878, 4;
	add.s64 	%rd562, %rd6, %rd561;
	st.global.f32 	[%rd562], %f614;
$L__BB1_246:
	ld.param.u32 	%r1018, [_Z20compute_correlationsiiPKfS0_Pf_param_0];
	setp.lt.s32 	%p587, %r821, %r56;
	max.s32 	%r879, %r821, %r56;
	setp.ge.s32 	%p588, %r879, %r1018;
	or.pred  	%p589, %p588, %p587;
	cvt.s64.s32 	%rd563, %r57;
	add.s64 	%rd564, %rd3, %rd563;
	shl.b64 	%rd565, %rd564, 2;
	add.s64 	%rd11, %rd6, %rd565;
	@%p589 bra 	$L__BB1_248;
	ld.global.f32 	%f615, [%rd1+28];
	ld.global.f32 	%f616, [%rd2+4];
	mul.f32 	%f617, %f615, %f616;
	mul.f32 	%f618, %f764, %f617;
	st.global.f32 	[%rd11+4], %f618;
$L__BB1_248:
	ld.param.u32 	%r1019, [_Z20compute_correlationsiiPKfS0_Pf_param_0];
	setp.lt.s32 	%p590, %r810, %r56;
	max.s32 	%r880, %r810, %r56;
	setp.ge.s32 	%p591, %r880, %r1019;
	or.pred  	%p592, %p591, %p590;
	@%p592 bra 	$L__BB1_250;
	ld.global.f32 	%f619, [%rd1+28];
	ld.global.f32 	%f620, [%rd2+8];
	mul.f32 	%f621, %f619, %f620;
	mul.f32 	%f622, %f765, %f621;
	st.global.f32 	[%rd11+8], %f622;
$L__BB1_250:
	ld.param.u32 	%r1020, [_Z20compute_correlationsiiPKfS0_Pf_param_0];
	setp.lt.s32 	%p593, %r812, %r56;
	max.s32 	%r881, %r812, %r56;
	setp.ge.s32 	%p594, %r881, %r1020;
	or.pred  	%p595, %p594, %p593;
	@%p595 bra 	$L__BB1_252;
	ld.global.f32 	%f623, [%rd1+28];
	ld.global.f32 	%f624, [%rd2+12];
	mul.f32 	%f625, %f623, %f624;
	mul.f32 	%f626, %f766, %f625;
	st.global.f32 	[%rd11+12], %f626;
$L__BB1_252:
	ld.param.u32 	%r1021, [_Z20compute_correlationsiiPKfS0_Pf_param_0];
	setp.lt.s32 	%p596, %r37, %r56;
	max.s32 	%r882, %r37, %r56;
	setp.ge.s32 	%p597, %r882, %r1021;
	or.pred  	%p598, %p597, %p596;
	@%p598 bra 	$L__BB1_254;
	ld.global.f32 	%f627, [%rd1+28];
	ld.global.f32 	%f628, [%rd2+16];
	mul.f32 	%f629, %f627, %f628;
	mul.f32 	%f630, %f767, %f629;
	st.global.f32 	[%rd11+16], %f630;
$L__BB1_254:
	ld.param.u32 	%r1022, [_Z20compute_correlationsiiPKfS0_Pf_param_0];
	setp.lt.s32 	%p599, %r38, %r56;
	max.s32 	%r883, %r38, %r56;
	setp.ge.s32 	%p600, %r883, %r1022;
	or.pred  	%p601, %p600, %p599;
	@%p601 bra 	$L__BB1_256;
	ld.global.f32 	%f631, [%rd1+28];
	ld.global.f32 	%f632, [%rd2+20];
	mul.f32 	%f633, %f631, %f632;
	mul.f32 	%f634, %f768, %f633;
	st.global.f32 	[%rd11+20], %f634;
$L__BB1_256:
	ld.param.u32 	%r1023, [_Z20compute_correlationsiiPKfS0_Pf_param_0];
	setp.lt.s32 	%p602, %r39, %r56;
	max.s32 	%r884, %r39, %r56;
	setp.ge.s32 	%p603, %r884, %r1023;
	or.pred  	%p604, %p603, %p602;
	@%p604 bra 	$L__BB1_258;
	ld.global.f32 	%f635, [%rd1+28];
	ld.global.f32 	%f636, [%rd2+24];
	mul.f32 	%f637, %f635, %f636;
	mul.f32 	%f638, %f769, %f637;
	st.global.f32 	[%rd11+24], %f638;
$L__BB1_258:
	ld.param.u32 	%r1024, [_Z20compute_correlationsiiPKfS0_Pf_param_0];
	setp.lt.s32 	%p605, %r35, %r36;
	max.s32 	%r885, %r40, %r56;
	setp.ge.s32 	%p606, %r885, %r1024;
	or.pred  	%p607, %p606, %p605;
	@%p607 bra 	$L__BB1_260;
	ld.global.f32 	%f639, [%rd1+28];
	ld.global.f32 	%f640, [%rd2+28];
	mul.f32 	%f641, %f639, %f640;
	mul.f32 	%f642, %f770, %f641;
	st.global.f32 	[%rd11+28], %f642;
$L__BB1_260:
	ret;

}


// ===== COMPILED SASS (sm_100) =====

	.target	sm_100

	.elftype	@"ET_EXEC"


//--------------------- .note.nv.tkinfo           --------------------------
	.section	.note.nv.tkinfo,"",@"SHT_NOTE"
	.sectionflags	@"SHF_NOTE_NV_TKINFO"
	.tkinfo
        /*0018*/ 	.word	0x00000002
        /*0030*/ 	.string	""
        /*0030*/ 	.string	"ptxas"
        /*0030*/ 	.string	"Cuda compilation tools, release 13.0, V13.0.88"
        /*0030*/ 	.string	"Build cuda_13.0.r13.0/compiler.36424714_0"
        /*0030*/ 	.string	"-arch sm_100 -m 64 "



//--------------------- .note.nv.cuinfo           --------------------------
	.section	.note.nv.cuinfo,"",@"SHT_NOTE"
	.sectionflags	@"SHF_NOTE_NV_CUINFO"
        /*0018*/ 	.short	0x0002
        /*001a*/ 	.short	0x0064
        /*001c*/ 	.short	0x0082
	.zero		2


//--------------------- .nv.info                  --------------------------
	.section	.nv.info,"",@"SHT_CUDA_INFO"
	.align	4


	//----- nvinfo : EIATTR_REGCOUNT
	.align		4
        /*0000*/ 	.byte	0x04, 0x2f
        /*0002*/ 	.short	(.L_1 - .L_0)
	.align		4
.L_0:
        /*0004*/ 	.word	index@(_Z27compute_means_and_normalizeiiPKfPfS1_)
        /*0008*/ 	.word	0x00000020


	//----- nvinfo : EIATTR_FRAME_SIZE
	.align		4
.L_1:
        /*000c*/ 	.byte	0x04, 0x11
        /*000e*/ 	.short	(.L_3 - .L_2)
	.align		4
.L_2:
        /*0010*/ 	.word	index@($__internal_2_$__cuda_sm3x_div_rn_noftz_f32_slowpath)
        /*0014*/ 	.word	0x00000000


	//----- nvinfo : EIATTR_FRAME_SIZE
	.align		4
.L_3:
        /*0018*/ 	.byte	0x04, 0x11
        /*001a*/ 	.short	(.L_5 - .L_4)
	.align		4
.L_4:
        /*001c*/ 	.word	index@($__internal_1_$__cuda_sm20_sqrt_rn_f32_slowpath)
        /*0020*/ 	.word	0x00000000


	//----- nvinfo : EIATTR_FRAME_SIZE
	.align		4
.L_5:
        /*0024*/ 	.byte	0x04, 0x11
        /*0026*/ 	.short	(.L_7 - .L_6)
	.align		4
.L_6:
        /*0028*/ 	.word	index@($__internal_0_$__cuda_sm20_rcp_rn_f32_slowpath)
        /*002c*/ 	.word	0x00000000


	//----- nvinfo : EIATTR_FRAME_SIZE
	.align		4
.L_7:
        /*0030*/ 	.byte	0x04, 0x11
        /*0032*/ 	.short	(.L_9 - .L_8)
	.align		4
.L_8:
        /*0034*/ 	.word	index@(_Z27compute_means_and_normalizeiiPKfPfS1_)
        /*0038*/ 	.word	0x00000000


	//----- nvinfo : EIATTR_REGCOUNT
	.align		4
.L_9:
        /*003c*/ 	.byte	0x04, 0x2f
        /*003e*/ 	.short	(.L_11 - .L_10)
	.align		4
.L_10:
        /*0040*/ 	.word	index@(_Z20compute_correlationsiiPKfS0_Pf)
        /*0044*/ 	.word	0x00000060


	//----- nvinfo : EIATTR_FRAME_SIZE
	.align		4
.L_11:
        /*0048*/ 	.byte	0x04, 0x11
        /*004a*/ 	.short	(.L_13 - .L_12)
	.align		4
.L_12:
        /*004c*/ 	.word	index@(_Z20compute_correlationsiiPKfS0_Pf)
        /*0050*/ 	.word	0x00000000


	//----- nvinfo : EIATTR_MIN_STACK_SIZE
	.align		4
.L_13:
        /*0054*/ 	.byte	0x04, 0x12
        /*0056*/ 	.short	(.L_15 - .L_14)
	.align		4
.L_14:
        /*0058*/ 	.word	index@(_Z20compute_correlationsiiPKfS0_Pf)
        /*005c*/ 	.word	0x00000000


	//----- nvinfo : EIATTR_MIN_STACK_SIZE
	.align		4
.L_15:
        /*0060*/ 	.byte	0x04, 0x12
        /*0062*/ 	.short	(.L_17 - .L_16)
	.align		4
.L_16:
        /*0064*/ 	.word	index@(_Z27compute_means_and_normalizeiiPKfPfS1_)
        /*0068*/ 	.word	0x00000000
.L_17:


//--------------------- .nv.compat                --------------------------
	.section	.nv.compat,"",@"SHT_CUDA_COMPAT_INFO"
	.align	4
        /*0000*/ 	.byte	0x02, 0x09, 0x00, 0x00, 0x02, 0x02, 0x01, 0x00, 0x02, 0x05, 0x05, 0x00, 0x03, 0x07, 0x01, 0x01
        /*0010*/ 	.byte	0x02, 0x03, 0x00, 0x00, 0x02, 0x06, 0x01, 0x00, 0x04, 0x0b, 0x08, 0x00, 0x01, 0x00, 0x00, 0x00
        /*0020*/ 	.byte	0x00, 0x00, 0x00, 0x00


//--------------------- .nv.info._Z20compute_correlationsiiPKfS0_Pf --------------------------
	.section	.nv.info._Z20compute_correlationsiiPKfS0_Pf,"",@"SHT_CUDA_INFO"
	.sectionflags	@""
	.align	4


	//----- nvinfo : EIATTR_CUDA_API_VERSION
	.align		4
        /*0000*/ 	.byte	0x04, 0x37
        /*0002*/ 	.short	(.L_19 - .L_18)
.L_18:
        /*0004*/ 	.word	0x00000082


	//----- nvinfo : EIATTR_KPARAM_INFO
	.align		4
.L_19:
        /*0008*/ 	.byte	0x04, 0x17
        /*000a*/ 	.short	(.L_21 - .L_20)
.L_20:
        /*000c*/ 	.word	0x00000000
        /*0010*/ 	.short	0x0004
        /*0012*/ 	.short	0x0018
        /*0014*/ 	.byte	0x00, 0xf5, 0x21, 0x00


	//----- nvinfo : EIATTR_KPARAM_INFO
	.align		4
.L_21:
        /*0018*/ 	.byte	0x04, 0x17
        /*001a*/ 	.short	(.L_23 - .L_22)
.L_22:
        /*001c*/ 	.word	0x00000000
        /*0020*/ 	.short	0x0003
        /*0022*/ 	.short	0x0010
        /*0024*/ 	.byte	0x00, 0xf5, 0x21, 0x00


	//----- nvinfo : EIATTR_KPARAM_INFO
	.align		4
.L_23:
        /*0028*/ 	.byte	0x04, 0x17
        /*002a*/ 	.short	(.L_25 - .L_24)
.L_24:
        /*002c*/ 	.word	0x00000000
        /*0030*/ 	.short	0x0002
        /*0032*/ 	.short	0x0008
        /*0034*/ 	.byte	0x00, 0xf5, 0x21, 0x00


	//----- nvinfo : EIATTR_KPARAM_INFO
	.align		4
.L_25:
        /*0038*/ 	.byte	0x04, 0x17
        /*003a*/ 	.short	(.L_27 - .L_26)
.L_26:
        /*003c*/ 	.word	0x00000000
        /*0040*/ 	.short	0x0001
        /*0042*/ 	.short	0x0004
        /*0044*/ 	.byte	0x00, 0xf0, 0x11, 0x00


	//----- nvinfo : EIATTR_KPARAM_INFO
	.align		4
.L_27:
        /*0048*/ 	.byte	0x04, 0x17
        /*004a*/ 	.short	(.L_29 - .L_28)
.L_28:
        /*004c*/ 	.word	0x00000000
        /*0050*/ 	.short	0x0000
        /*0052*/ 	.short	0x0000
        /*0054*/ 	.byte	0x00, 0xf0, 0x11, 0x00


	//----- nvinfo : EIATTR_SPARSE_MMA_MASK
	.align		4
.L_29:
        /*0058*/ 	.byte	0x03, 0x50
        /*005a*/ 	.short	0x0000


	//----- nvinfo : EIATTR_MAXREG_COUNT
	.align		4
        /*005c*/ 	.byte	0x03, 0x1b
        /*005e*/ 	.short	0x00ff


	//----- nvinfo : EIATTR_MERCURY_ISA_VERSION
	.align		4
        /*0060*/ 	.byte	0x03, 0x5f
        /*0062*/ 	.short	0x0101


	//----- nvinfo : EIATTR_VRC_CTA_INIT_COUNT
	.align		4
        /*0064*/ 	.byte	0x02, 0x4a
	.zero		1
	.zero		1


	//----- nvinfo : EIATTR_EXIT_INSTR_OFFSETS
	.align		4
        /*0068*/ 	.byte	0x04, 0x1c
        /*006a*/ 	.short	(.L_31 - .L_30)


	//   ....[0]....
.L_30:
        /*006c*/ 	.word	0x000000a0


	//   ....[1]....
        /*0070*/ 	.word	0x000071a0


	//   ....[2]....
        /*0074*/ 	.word	0x00007200


	//----- nvinfo : EIATTR_CBANK_PARAM_SIZE
	.align		4
.L_31:
        /*0078*/ 	.byte	0x03, 0x19
        /*007a*/ 	.short	0x0020


	//----- nvinfo : EIATTR_PARAM_CBANK
	.align		4
        /*007c*/ 	.byte	0x04, 0x0a
        /*007e*/ 	.short	(.L_33 - .L_32)
	.align		4
.L_32:
        /*0080*/ 	.word	index@(.nv.constant0._Z20compute_correlationsiiPKfS0_Pf)
        /*0084*/ 	.short	0x0380
        /*0086*/ 	.short	0x0020


	//----- nvinfo : EIATTR_SW_WAR
	.align		4
.L_33:
        /*0088*/ 	.byte	0x04, 0x36
        /*008a*/ 	.short	(.L_35 - .L_34)
.L_34:
        /*008c*/ 	.word	0x00000008
.L_35:


//--------------------- .nv.info._Z27compute_means_and_normalizeiiPKfPfS1_ --------------------------
	.section	.nv.info._Z27compute_means_and_normalizeiiPKfPfS1_,"",@"SHT_CUDA_INFO"
	.sectionflags	@""
	.align	4


	//----- nvinfo : EIATTR_CUDA_API_VERSION
	.align		4
        /*0000*/ 	.byte	0x04, 0x37
        /*0002*/ 	.short	(.L_37 - .L_36)
.L_36:
        /*0004*/ 	.word	0x00000082


	//----- nvinfo : EIATTR_KPARAM_INFO
	.align		4
.L_37:
        /*0008*/ 	.byte	0x04, 0x17
        /*000a*/ 	.short	(.L_39 - .L_38)
.L_38:
        /*000c*/ 	.word	0x00000000
        /*0010*/ 	.short	0x0004
        /*0012*/ 	.short	0x0018
        /*0014*/ 	.byte	0x00, 0xf5, 0x21, 0x00


	//----- nvinfo : EIATTR_KPARAM_INFO
	.align		4
.L_39:
        /*0018*/ 	.byte	0x04, 0x17
        /*001a*/ 	.short	(.L_41 - .L_40)
.L_40:
        /*001c*/ 	.word	0x00000000
        /*0020*/ 	.short	0x0003
        /*0022*/ 	.short	0x0010
        /*0024*/ 	.byte	0x00, 0xf5, 0x21, 0x00


	//----- nvinfo : EIATTR_KPARAM_INFO
	.align		4
.L_41:
        /*0028*/ 	.byte	0x04, 0x17
        /*002a*/ 	.short	(.L_43 - .L_42)
.L_42:
        /*002c*/ 	.word	0x00000000
        /*0030*/ 	.short	0x0002
        /*0032*/ 	.short	0x0008
        /*0034*/ 	.byte	0x00, 0xf5, 0x21, 0x00


	//----- nvinfo : EIATTR_KPARAM_INFO
	.align		4
.L_43:
        /*0038*/ 	.byte	0x04, 0x17
        /*003a*/ 	.short	(.L_45 - .L_44)
.L_44:
        /*003c*/ 	.word	0x00000000
        /*0040*/ 	.short	0x0001
        /*0042*/ 	.short	0x0004
        /*0044*/ 	.byte	0x00, 0xf0, 0x11, 0x00


	//----- nvinfo : EIATTR_KPARAM_INFO
	.align		4
.L_45:
        /*0048*/ 	.byte	0x04, 0x17
        /*004a*/ 	.short	(.L_47 - .L_46)
.L_46:
        /*004c*/ 	.word	0x00000000
        /*0050*/ 	.short	0x0000
        /*0052*/ 	.short	0x0000
        /*0054*/ 	.byte	0x00, 0xf0, 0x11, 0x00


	//----- nvinfo : EIATTR_SPARSE_MMA_MASK
	.align		4
.L_47:
        /*0058*/ 	.byte	0x03, 0x50
        /*005a*/ 	.short	0x0000


	//----- nvinfo : EIATTR_MAXREG_COUNT
	.align		4
        /*005c*/ 	.byte	0x03, 0x1b
        /*005e*/ 	.short	0x00ff


	//----- nvinfo : EIATTR_MERCURY_ISA_VERSION
	.align		4
        /*0060*/ 	.byte	0x03, 0x5f
        /*0062*/ 	.short	0x0101


	//----- nvinfo : EIATTR_VRC_CTA_INIT_COUNT
	.align		4
        /*0064*/ 	.byte	0x02, 0x4a
	.zero		1
	.zero		1


	//----- nvinfo : EIATTR_EXIT_INSTR_OFFSETS
	.align		4
        /*0068*/ 	.byte	0x04, 0x1c
        /*006a*/ 	.short	(.L_49 - .L_48)


	//   ....[0]....
.L_48:
        /*006c*/ 	.word	0x00000070


	//   ....[1]....
        /*0070*/ 	.word	0x00001570


	//----- nvinfo : EIATTR_CRS_STACK_SIZE
	.align		4
.L_49:
        /*0074*/ 	.byte	0x04, 0x1e
        /*0076*/ 	.short	(.L_51 - .L_50)
.L_50:
        /*0078*/ 	.word	0x00000000


	//----- nvinfo : EIATTR_CBANK_PARAM_SIZE
	.align		4
.L_51:
        /*007c*/ 	.byte	0x03, 0x19
        /*007e*/ 	.short	0x0020


	//----- nvinfo : EIATTR_PARAM_CBANK
	.align		4
        /*0080*/ 	.byte	0x04, 0x0a
        /*0082*/ 	.short	(.L_53 - .L_52)
	.align		4
.L_52:
        /*0084*/ 	.word	index@(.nv.constant0._Z27compute_means_and_normalizeiiPKfPfS1_)
        /*0088*/ 	.short	0x0380
        /*008a*/ 	.short	0x0020


	//----- nvinfo : EIATTR_SW_WAR
	.align		4
.L_53:
        /*008c*/ 	.byte	0x04, 0x36
        /*008e*/ 	.short	(.L_55 - .L_54)
.L_54:
        /*0090*/ 	.word	0x00000008
.L_55:


//--------------------- .nv.callgraph             --------------------------
	.section	.nv.callgraph,"",@"SHT_CUDA_CALLGRAPH"
	.align	4
	.sectionentsize	8
	.align		4
        /*0000*/ 	.word	0x00000000
	.align		4
        /*0004*/ 	.word	0xffffffff
	.align		4
        /*0008*/ 	.word	0x00000000
	.align		4
        /*000c*/ 	.word	0xfffffffe
	.align		4
        /*0010*/ 	.word	0x00000000
	.align		4
        /*0014*/ 	.word	0xfffffffd
	.align		4
        /*0018*/ 	.word	0x00000000
	.align		4
        /*001c*/ 	.word	0xfffffffc


//--------------------- .text._Z20compute_correlationsiiPKfS0_Pf --------------------------
	.section	.text._Z20compute_correlationsiiPKfS0_Pf,"ax",@progbits
	.align	128
        .global         _Z20compute_correlationsiiPKfS0_Pf
        .type           _Z20compute_correlationsiiPKfS0_Pf,@function
        .size           _Z20compute_correlationsiiPKfS0_Pf,(.L_x_43 - _Z20compute_correlationsiiPKfS0_Pf)
        .other          _Z20compute_correlationsiiPKfS0_Pf,@"STO_CUDA_ENTRY STV_DEFAULT"
_Z20compute_correlationsiiPKfS0_Pf:
.text._Z20compute_correlationsiiPKfS0_Pf:
[----:B------:R-:W-:Y:S01]  /*0000*/  LDC R1, c[0x0][0x37c] ;  /* 0x0000df00ff017b82 */ /* 0x000fe20000000800 */
[----:B------:R-:W0:Y:S07]  /*0010*/  S2R R66, SR_TID.X ;  /* 0x0000000000427919 */ /* 0x000e2e0000002100 */
[----:B------:R-:W0:Y:S01]  /*0020*/  LDC R3, c[0x0][0x360] ;  /* 0x0000d800ff037b82 */ /* 0x000e220000000800 */
[----:B------:R-:W1:Y:S07]  /*0030*/  S2R R62, SR_TID.Y ;  /* 0x00000000003e7919 */ /* 0x000e6e0000002200 */
[----:B------:R-:W0:Y:S08]  /*0040*/  S2UR UR5, SR_CTAID.X ;  /* 0x00000000000579c3 */ /* 0x000e300000002500 */
[----:B------:R-:W1:Y:S08]  /*0050*/  S2UR UR6, SR_CTAID.Y ;  /* 0x00000000000679c3 */ /* 0x000e700000002600 */
[----:B------:R-:W1:Y:S01]  /*0060*/  LDC R45, c[0x0][0x364] ;  /* 0x0000d900ff2d7b82 */ /* 0x000e620000000800 */
[----:B0-----:R-:W-:-:S02]  /*0070*/  IMAD R44, R3, UR5, R66 ;  /* 0x00000005032c7c24 */ /* 0x001fc4000f8e0242 */
[----:B-1----:R-:W-:-:S05]  /*0080*/  IMAD R45, R45, UR6, R62 ;  /* 0x000000062d2d7c24 */ /* 0x002fca000f8e023e */
[----:B------:R-:W-:-:S13]  /*0090*/  ISETP.GE.AND P0, PT, R45, R44, PT ;  /* 0x0000002c2d00720c */ /* 0x000fda0003f06270 */
[----:B------:R-:W-:Y:S05]  /*00a0*/  @!P0 EXIT ;  /* 0x000000000000894d */ /* 0x000fea0003800000 */
[----:B------:R-:W0:Y:S01]  /*00b0*/  LDCU UR7, c[0x0][0x384] ;  /* 0x00007080ff0777ac */ /* 0x000e220008000800 */
[----:B------:R-:W-:Y:S01]  /*00c0*/  HFMA2 R74, -RZ, RZ, 0, 0 ;  /* 0x00000000ff4a7431 */ /* 0x000fe200000001ff */
[----:B------:R-:W-:Y:S02]  /*00d0*/  CS2R R54, SRZ ;  /* 0x0000000000367805 */ /* 0x000fe4000001ff00 */
[----:B------:R-:W-:Y:S02]  /*00e0*/  CS2R R52, SRZ ;  /* 0x0000000000347805 */ /* 0x000fe4000001ff00 */
[----:B------:R-:W-:Y:S02]  /*00f0*/  CS2R R50, SRZ ;  /* 0x0000000000327805 */ /* 0x000fe4000001ff00 */
[----:B------:R-:W-:Y:S02]  /*0100*/  CS2R R42, SRZ ;  /* 0x00000000002a7805 */ /* 0x000fe4000001ff00 */
[----:B------:R-:W-:-:S02]  /*0110*/  CS2R R40, SRZ ;  /* 0x0000000000287805 */ /* 0x000fc4000001ff00 */
[----:B------:R-:W-:Y:S02]  /*0120*/  CS2R R38, SRZ ;  /* 0x0000000000267805 */ /* 0x000fe4000001ff00 */
        /* <DEDUP_REMOVED lines=9> */
[----:B------:R-:W-:Y:S01]  /*01c0*/  CS2R R18, SRZ ;  /* 0x0000000000127805 */ /* 0x000fe2000001ff00 */
[----:B0-----:R-:W-:Y:S01]  /*01d0*/  UISETP.GE.AND UP0, UPT, UR7, 0x1, UPT ;  /* 0x000000010700788c */ /* 0x001fe2000bf06270 */
[----:B------:R-:W-:-:S02]  /*01e0*/  CS2R R16, SRZ ;  /* 0x0000000000107805 */ /* 0x000fc4000001ff00 */
[----:B------:R-:W-:Y:S02]  /*01f0*/  CS2R R14, SRZ ;  /* 0x00000000000e7805 */ /* 0x000fe4000001ff00 */
[----:B------:R-:W-:Y:S02]  /*0200*/  CS2R R12, SRZ ;  /* 0x00000000000c7805 */ /* 0x000fe4000001ff00 */
[----:B------:R-:W-:Y:S02]  /*0210*/  CS2R R10, SRZ ;  /* 0x00000000000a7805 */ /* 0x000fe4000001ff00 */
[----:B------:R-:W-:Y:S02]  /*0220*/  CS2R R8, SRZ ;  /* 0x0000000000087805 */ /* 0x000fe4000001ff00 */
[----:B------:R-:W-:Y:S02]  /*0230*/  CS2R R6, SRZ ;  /* 0x0000000000067805 */ /* 0x000fe4000001ff00 */
[----:B------:R-:W-:-:S02]  /*0240*/  CS2R R4, SRZ ;  /* 0x0000000000047805 */ /* 0x000fc4000001ff00 */
[----:B------:R-:W-:Y:S01]  /*0250*/  CS2R R2, SRZ ;  /* 0x0000000000027805 */ /* 0x000fe2000001ff00 */
[----:B------:R-:W-:Y:S01]  /*0260*/  IMAD.MOV.U32 R0, RZ, RZ, RZ ;  /* 0x000000ffff007224 */ /* 0x000fe200078e00ff */
[----:B------:R-:W-:Y:S02]  /*0270*/  CS2R R56, SRZ ;  /* 0x0000000000387805 */ /* 0x000fe4000001ff00 */
[----:B------:R-:W-:Y:S01]  /*0280*/  CS2R R58, SRZ ;  /* 0x00000000003a7805 */ /* 0x000fe2000001ff00 */
[----:B------:R-:W-:Y:S01]  /*0290*/  IMAD.MOV.U32 R60, RZ, RZ, RZ ;  /* 0x000000ffff3c7224 */ /* 0x000fe200078e00ff */
[----:B------:R-:W-:Y:S01]  /*02a0*/  CS2R R70, SRZ ;  /* 0x0000000000467805 */ /* 0x000fe2000001ff00 */
[----:B------:R-:W-:Y:S01]  /*02b0*/  IMAD.MOV.U32 R65, RZ, RZ, RZ ;  /* 0x000000ffff417224 */ /* 0x000fe200078e00ff */
[----:B------:R-:W-:Y:S02]  /*02c0*/  CS2R R68, SRZ ;  /* 0x0000000000447805 */ /* 0x000fe4000001ff00 */
[----:B------:R-:W-:Y:S01]  /*02d0*/  CS2R R72, SRZ ;  /* 0x0000000000487805 */ /* 0x000fe2000001ff00 */
[----:B------:R-:W-:Y:S01]  /*02e0*/  IMAD.MOV.U32 R67, RZ, RZ, RZ ;  /* 0x000000ffff437224 */ /* 0x000fe200078e00ff */
[----:B------:R-:W0:Y:S01]  /*02f0*/  LDCU.64 UR8, c[0x0][0x358] ;  /* 0x00006b00ff0877ac */ /* 0x000e220008000a00 */
[----:B------:R-:W-:Y:S01]  /*0300*/  IMAD.MOV.U32 R63, RZ, RZ, RZ ;  /* 0x000000ffff3f7224 */ /* 0x000fe200078e00ff */
[----:B------:R-:W-:Y:S06]  /*0310*/  BRA.U !UP0, `(.L_x_0) ;  /* 0x0000004508347547 */ /* 0x000fec000b800000 */
[----:B------:R-:W1:Y:S01]  /*0320*/  LDCU UR4, c[0x0][0x380] ;  /* 0x00007000ff0477ac */ /* 0x000e620008000800 */
[----:B------:R-:W-:Y:S01]  /*0330*/  SHF.L.U32 R44, R44, 0x3, RZ ;  /* 0x000000032c2c7819 */ /* 0x000fe200000006ff */
[----:B------:R-:W-:Y:S01]  /*0340*/  IMAD.SHL.U32 R45, R45, 0x8, RZ ;  /* 0x000000082d2d7824 */ /* 0x000fe200078e00ff */
[----:B------:R-:W-:Y:S01]  /*0350*/  MOV R55, RZ ;  /* 0x000000ff00377202 */ /* 0x000fe20000000f00 */
[----:B------:R-:W2:Y:S02]  /*0360*/  LDCU UR12, c[0x0][0x380] ;  /* 0x00007000ff0c77ac */ /* 0x000ea40008000800 */
[----:B------:R-:W-:Y:S01]  /*0370*/  VIADD R49, R44, 0x1 ;  /* 0x000000012c317836 */ /* 0x000fe20000000000 */
[C---:B------:R-:W-:Y:S01]  /*0380*/  IADD3 R75, PT, PT, R45.reuse, 0x4, RZ ;  /* 0x000000042d4b7810 */ /* 0x040fe20007ffe0ff */
[C---:B------:R-:W-:Y:S02]  /*0390*/  VIADD R46, R45.reuse, 0x1 ;  /* 0x000000012d2e7836 */ /* 0x040fe40000000000 */
[----:B------:R-:W-:-:S02]  /*03a0*/  VIADD R61, R45, 0x2 ;  /* 0x000000022d3d7836 */ /* 0x000fc40000000000 */
[----:B------:R-:W-:Y:S02]  /*03b0*/  VIADD R77, R45, 0x7 ;  /* 0x000000072d4d7836 */ /* 0x000fe40000000000 */
[C---:B------:R-:W-:Y:S01]  /*03c0*/  VIADD R48, R44.reuse, 0x6 ;  /* 0x000000062c307836 */ /* 0x040fe20000000000 */
[----:B------:R-:W-:Y:S01]  /*03d0*/  ISETP.GT.AND P0, PT, R61, R44, PT ;  /* 0x0000002c3d00720c */ /* 0x000fe20003f04270 */
[----:B------:R-:W-:Y:S01]  /*03e0*/  VIADD R47, R44, 0x7 ;  /* 0x000000072c2f7836 */ /* 0x000fe20000000000 */
[----:B-1----:R-:W-:Y:S01]  /*03f0*/  ISETP.GE.AND P4, PT, R49, UR4, PT ;  /* 0x0000000431007c0c */ /* 0x002fe2000bf86270 */
[C---:B------:R-:W-:Y:S01]  /*0400*/  IMAD R64, R45.reuse, UR7, RZ ;  /* 0x000000072d407c24 */ /* 0x040fe2000f8e02ff */
[C---:B------:R-:W-:Y:S01]  /*0410*/  ISETP.GE.AND P3, PT, R46.reuse, UR4, PT ;  /* 0x000000042e007c0c */ /* 0x040fe2000bf66270 */
[----:B------:R-:W-:Y:S01]  /*0420*/  VIADD R78, R45, 0x3 ;  /* 0x000000032d4e7836 */ /* 0x000fe20000000000 */
[-C--:B------:R-:W-:Y:S01]  /*0430*/  ISETP.GE.AND P1, PT, R75, R48.reuse, PT ;  /* 0x000000304b00720c */ /* 0x080fe20003f26270 */
[----:B------:R-:W-:Y:S01]  /*0440*/  VIADD R79, R45, 0x5 ;  /* 0x000000052d4f7836 */ /* 0x000fe20000000000 */
[----:B------:R-:W-:Y:S01]  /*0450*/  ISETP.GE.AND P2, PT, R77, R48, PT ;  /* 0x000000304d00720c */ /* 0x000fe20003f46270 */
[----:B------:R-:W-:Y:S01]  /*0460*/  VIADD R76, R45, 0x6 ;  /* 0x000000062d4c7836 */ /* 0x000fe20000000000 */
[----:B------:R-:W-:Y:S01]  /*0470*/  ISETP.GE.OR P4, PT, R46, UR4, P4 ;  /* 0x000000042e007c0c */ /* 0x000fe2000a786670 */
[----:B------:R-:W-:Y:S01]  /*0480*/  IMAD R81, R44, UR7, RZ ;  /* 0x000000072c517c24 */ /* 0x000fe2000f8e02ff */
[----:B------:R-:W-:Y:S01]  /*0490*/  ISETP.GE.OR P0, PT, R61, UR4, !P0 ;  /* 0x000000043d007c0c */ /* 0x000fe2000c706670 */
[----:B------:R-:W-:Y:S01]  /*04a0*/  IMAD R78, R78, UR7, RZ ;  /* 0x000000074e4e7c24 */ /* 0x000fe2000f8e02ff */
[----:B------:R-:W-:Y:S01]  /*04b0*/  ISETP.GE.OR P1, PT, R75, UR4, !P1 ;  /* 0x000000044b007c0c */ /* 0x000fe2000cf26670 */
[----:B------:R-:W-:Y:S01]  /*04c0*/  IMAD R79, R79, UR7, RZ ;  /* 0x000000074f4f7c24 */ /* 0x000fe2000f8e02ff */
[----:B------:R-:W-:Y:S01]  /*04d0*/  ISETP.GE.OR P2, PT, R77, UR4, !P2 ;  /* 0x000000044d007c0c */ /* 0x000fe2000d746670 */
[----:B------:R-:W-:Y:S01]  /*04e0*/  IMAD R76, R76, UR7, RZ ;  /* 0x000000074c4c7c24 */ /* 0x000fe2000f8e02ff */
[----:B------:R-:W-:Y:S01]  /*04f0*/  ISETP.LT.OR P3, PT, R46, R47, P3 ;  /* 0x0000002f2e00720c */ /* 0x000fe20001f61670 */
[----:B------:R-:W-:Y:S01]  /*0500*/  IMAD R61, R61, UR7, RZ ;  /* 0x000000073d3d7c24 */ /* 0x000fe2000f8e02ff */
[----:B------:R-:W-:Y:S01]  /*0510*/  ISETP.LT.OR P4, PT, R45, R44, P4 ;  /* 0x0000002c2d00720c */ /* 0x000fe20002781670 */
[----:B------:R-:W-:Y:S01]  /*0520*/  IMAD R75, R75, UR7, RZ ;  /* 0x000000074b4b7c24 */ /* 0x000fe2000f8e02ff */
[----:B------:R-:W-:Y:S01]  /*0530*/  IADD3 R83, PT, PT, R64, UR7, RZ ;  /* 0x0000000740537c10 */ /* 0x000fe2000fffe0ff */
[----:B------:R-:W-:Y:S01]  /*0540*/  IMAD R77, R77, UR7, RZ ;  /* 0x000000074d4d7c24 */ /* 0x000fe2000f8e02ff */
[----:B------:R-:W-:-:S02]  /*0550*/  ISETP.GE.OR P0, PT, R49, UR4, P0 ;  /* 0x0000000431007c0c */ /* 0x000fc40008706670 */
[C---:B------:R-:W-:Y:S02]  /*0560*/  ISETP.GE.OR P1, PT, R48.reuse, UR4, P1 ;  /* 0x0000000430007c0c */ /* 0x040fe40008f26670 */
[----:B------:R-:W-:Y:S02]  /*0570*/  ISETP.GE.OR P2, PT, R48, UR4, P2 ;  /* 0x0000000430007c0c */ /* 0x000fe40009746670 */
[----:B------:R-:W-:Y:S01]  /*0580*/  ISETP.GE.OR P3, PT, R47, UR4, P3 ;  /* 0x000000042f007c0c */ /* 0x000fe20009f66670 */
[----:B--2---:R-:W-:-:S12]  /*0590*/  UIADD3 UR4, UPT, UPT, -UR7, URZ, URZ ;  /* 0x000000ff07047290 */ /* 0x004fd8000fffe1ff */
.L_x_1:
[----:B------:R-:W1:Y:S08]  /*05a0*/  LDC R45, c[0x0][0x360] ;  /* 0x0000d800ff2d7b82 */ /* 0x000e700000000800 */
[----:B------:R-:W2:Y:S01]  /*05b0*/  LDC R47, c[0x0][0x364] ;  /* 0x0000d900ff2f7b82 */ /* 0x000ea20000000800 */
[----:B-1----:R-:W-:-:S04]  /*05c0*/  IMAD R66, R45, UR5, R66 ;  /* 0x000000052d427c24 */ /* 0x002fc8000f8e0242 */
[----:B------:R-:W-:Y:S02]  /*05d0*/  IMAD.SHL.U32 R66, R66, 0x8, RZ ;  /* 0x0000000842427824 */ /* 0x000fe400078e00ff */
[----:B--2---:R-:W-:-:S04]  /*05e0*/  IMAD R62, R47, UR6, R62 ;  /* 0x000000062f3e7c24 */ /* 0x004fc8000f8e023e */
[----:B------:R-:W-:-:S05]  /*05f0*/  IMAD.SHL.U32 R45, R62, 0x8, RZ ;  /* 0x000000083e2d7824 */ /* 0x000fca00078e00ff */
[----:B------:R-:W-:-:S04]  /*0600*/  ISETP.GE.AND P5, PT, R45, R66, PT ;  /* 0x000000422d00720c */ /* 0x000fc80003fa6270 */
[----:B------:R-:W-:-:S04]  /*0610*/  ISETP.GE.OR P5, PT, R45, UR12, !P5 ;  /* 0x0000000c2d007c0c */ /* 0x000fc8000efa6670 */
[----:B------:R-:W-:-:S13]  /*0620*/  ISETP.GE.OR P5, PT, R66, UR12, P5 ;  /* 0x0000000c42007c0c */ /* 0x000fda000afa6670 */
[----:B------:R-:W1:Y:S02]  /*0630*/  @!P5 LDC.64 R44, c[0x0][0x388] ;  /* 0x0000e200ff2cdb82 */ /* 0x000e640000000a00 */
[----:B-1----:R-:W-:-:S04]  /*0640*/  @!P5 IMAD.WIDE R46, R81, 0x4, R44 ;  /* 0x00000004512ed825 */ /* 0x002fc800078e022c */
[----:B------:R-:W-:Y:S01]  /*0650*/  @!P5 IMAD.WIDE.U32 R44, R64, 0x4, R44 ;  /* 0x00000004402cd825 */ /* 0x000fe200078e002c */
[----:B0-----:R0:W2:Y:S04]  /*0660*/  @!P5 LDG.E R85, desc[UR8][R46.64] ;  /* 0x000000082e55d981 */ /* 0x0010a8000c1e1900 */
[----:B------:R1:W2:Y:S01]  /*0670*/  @!P5 LDG.E R82, desc[UR8][R44.64] ;  /* 0x000000082c52d981 */ /* 0x0002a2000c1e1900 */
[----:B------:R-:W3:Y:S01]  /*0680*/  S2UR UR5, SR_CTAID.X ;  /* 0x00000000000579c3 */ /* 0x000ee20000002500 */
[----:B------:R-:W3:Y:S01]  /*0690*/  S2R R66, SR_TID.X ;  /* 0x0000000000427919 */ /* 0x000ee20000002100 */
[----:B------:R-:W4:Y:S06]  /*06a0*/  S2R R62, SR_TID.Y ;  /* 0x00000000003e7919 */ /* 0x000f2c0000002200 */
[----:B------:R-:W3:Y:S08]  /*06b0*/  LDC R49, c[0x0][0x360] ;  /* 0x0000d800ff317b82 */ /* 0x000ef00000000800 */
[----:B------:R-:W4:Y:S08]  /*06c0*/  S2UR UR6, SR_CTAID.Y ;  /* 0x00000000000679c3 */ /* 0x000f300000002600 */
[----:B------:R-:W4:Y:S01]  /*06d0*/  LDC R87, c[0x0][0x364] ;  /* 0x0000d900ff577b82 */ /* 0x000f220000000800 */
[----:B---3--:R-:W-:-:S05]  /*06e0*/  IMAD R48, R49, UR5, R66 ;  /* 0x0000000531307c24 */ /* 0x008fca000f8e0242 */
[----:B------:R-:W-:Y:S01]  /*06f0*/  SHF.L.U32 R48, R48, 0x3, RZ ;  /* 0x0000000330307819 */ /* 0x000fe200000006ff */
[----:B----4-:R-:W-:Y:S02]  /*0700*/  IMAD R49, R87, UR6, R62 ;  /* 0x0000000657317c24 */ /* 0x010fe4000f8e023e */
[----:B------:R-:W3:Y:S03]  /*0710*/  LDC R87, c[0x0][0x360] ;  /* 0x0000d800ff577b82 */ /* 0x000ee60000000800 */
[----:B------:R-:W-:-:S04]  /*0720*/  LEA R49, R49, 0x1, 0x3 ;  /* 0x0000000131317811 */ /* 0x000fc800078e18ff */
[C---:B------:R-:W-:Y:S01]  /*0730*/  ISETP.GE.AND P6, PT, R49.reuse, R48, PT ;  /* 0x000000303100720c */ /* 0x040fe20003fc6270 */
[----:B------:R-:W4:Y:S03]  /*0740*/  LDC R89, c[0x0][0x364] ;  /* 0x0000d900ff597b82 */ /* 0x000f260000000800 */
[----:B------:R-:W-:-:S04]  /*0750*/  ISETP.GE.OR P6, PT, R49, UR12, !P6 ;  /* 0x0000000c31007c0c */ /* 0x000fc8000f7c6670 */
[----:B------:R-:W-:-:S13]  /*0760*/  ISETP.GE.OR P6, PT, R48, UR12, P6 ;  /* 0x0000000c30007c0c */ /* 0x000fda000b7c6670 */
[----:B0-----:R-:W1:Y:S02]  /*0770*/  @!P6 LDC.64 R46, c[0x0][0x388] ;  /* 0x0000e200ff2eeb82 */ /* 0x001e640000000a00 */
[----:B-1----:R-:W-:-:S04]  /*0780*/  @!P6 IMAD.WIDE R44, R81, 0x4, R46 ;  /* 0x00000004512ce825 */ /* 0x002fc800078e022e */
[----:B------:R-:W-:Y:S01]  /*0790*/  @!P6 IMAD.WIDE.U32 R48, R83, 0x4, R46 ;  /* 0x000000045330e825 */ /* 0x000fe200078e002e */
[----:B------:R0:W5:Y:S03]  /*07a0*/  @!P6 LDG.E R80, desc[UR8][R44.64] ;  /* 0x000000082c50e981 */ /* 0x000166000c1e1900 */
[----:B---3--:R-:W-:Y:S02]  /*07b0*/  IMAD R46, R87, UR5, R66 ;  /* 0x00000005572e7c24 */ /* 0x008fe4000f8e0242 */
[----:B----4-:R-:W-:Y:S01]  /*07c0*/  IMAD R47, R89, UR6, R62 ;  /* 0x00000006592f7c24 */ /* 0x010fe2000f8e023e */
[----:B------:R1:W5:Y:S01]  /*07d0*/  @!P6 LDG.E R48, desc[UR8][R48.64] ;  /* 0x000000083030e981 */ /* 0x000362000c1e1900 */
[----:B------:R-:W-:-:S03]  /*07e0*/  IMAD.SHL.U32 R46, R46, 0x8, RZ ;  /* 0x000000082e2e7824 */ /* 0x000fc600078e00ff */
[----:B------:R-:W-:Y:S01]  /*07f0*/  LEA R47, R47, 0x2, 0x3 ;  /* 0x000000022f2f7811 */ /* 0x000fe200078e18ff */
[----:B--2---:R-:W-:-:S03]  /*0800*/  @!P5 FFMA R68, R85, R82, R68 ;  /* 0x000000525544d223 */ /* 0x004fc60000000044 */
[----:B------:R-:W-:-:S04]  /*0810*/  ISETP.GE.AND P5, PT, R47, R46, PT ;  /* 0x0000002e2f00720c */ /* 0x000fc80003fa6270 */
[----:B------:R-:W-:-:S04]  /*0820*/  ISETP.GE.OR P5, PT, R47, UR12, !P5 ;  /* 0x0000000c2f007c0c */ /* 0x000fc8000efa6670 */
[----:B------:R-:W-:-:S13]  /*0830*/  ISETP.GE.OR P5, PT, R46, UR12, P5 ;  /* 0x0000000c2e007c0c */ /* 0x000fda000afa6670 */
[----:B------:R-:W0:Y:S02]  /*0840*/  @!P5 LDC.64 R46, c[0x0][0x388] ;  /* 0x0000e200ff2edb82 */ /* 0x000e240000000a00 */
[----:B0-----:R-:W-:-:S04]  /*0850*/  @!P5 IMAD.WIDE R44, R81, 0x4, R46 ;  /* 0x00000004512cd825 */ /* 0x001fc800078e022e */
[----:B------:R-:W-:Y:S01]  /*0860*/  @!P5 IMAD.WIDE.U32 R46, R61, 0x4, R46 ;  /* 0x000000043d2ed825 */ /* 0x000fe200078e002e */
[----:B------:R-:W2:Y:S04]  /*0870*/  @!P5 LDG.E R82, desc[UR8][R44.64] ;  /* 0x000000082c52d981 */ /* 0x000ea8000c1e1900 */
[----:B------:R0:W2:Y:S01]  /*0880*/  @!P5 LDG.E R84, desc[UR8][R46.64] ;  /* 0x000000082e54d981 */ /* 0x0000a2000c1e1900 */
[----:B-1----:R-:W1:Y:S08]  /*0890*/  LDC R49, c[0x0][0x360] ;  /* 0x0000d800ff317b82 */ /* 0x002e700000000800 */
[----:B------:R-:W3:Y:S01]  /*08a0*/  LDC R85, c[0x0][0x364] ;  /* 0x0000d900ff557b82 */ /* 0x000ee20000000800 */
[----:B-1----:R-:W-:-:S04]  /*08b0*/  IMAD R49, R49, UR5, R66 ;  /* 0x0000000531317c24 */ /* 0x002fc8000f8e0242 */
[----:B------:R-:W-:Y:S02]  /*08c0*/  IMAD.SHL.U32 R49, R49, 0x8, RZ ;  /* 0x0000000831317824 */ /* 0x000fe400078e00ff */
[----:B---3--:R-:W-:-:S05]  /*08d0*/  IMAD R85, R85, UR6, R62 ;  /* 0x0000000655557c24 */ /* 0x008fca000f8e023e */
[----:B------:R-:W-:Y:S02]  /*08e0*/  LEA R86, R85, 0x3, 0x3 ;  /* 0x0000000355567811 */ /* 0x000fe400078e18ff */
[----:B------:R-:W1:Y:S08]  /*08f0*/  LDC R85, c[0x0][0x360] ;  /* 0x0000d800ff557b82 */ /* 0x000e700000000800 */
[----:B------:R-:W3:Y:S01]  /*0900*/  LDC R87, c[0x0][0x364] ;  /* 0x0000d900ff577b82 */ /* 0x000ee20000000800 */
[----:B-----5:R-:W-:Y:S01]  /*0910*/  @!P6 FFMA R63, R80, R48, R63 ;  /* 0x00000030503fe223 */ /* 0x020fe2000000003f */
[----:B------:R-:W-:-:S04]  /*0920*/  ISETP.GE.AND P6, PT, R86, R49, PT ;  /* 0x000000315600720c */ /* 0x000fc80003fc6270 */
[----:B------:R-:W-:-:S04]  /*0930*/  ISETP.GE.OR P6, PT, R86, UR12, !P6 ;  /* 0x0000000c56007c0c */ /* 0x000fc8000f7c6670 */
[----:B------:R-:W-:-:S13]  /*0940*/  ISETP.GE.OR P6, PT, R49, UR12, P6 ;  /* 0x0000000c31007c0c */ /* 0x000fda000b7c6670 */
[----:B0-----:R-:W0:Y:S02]  /*0950*/  @!P6 LDC.64 R46, c[0x0][0x388] ;  /* 0x0000e200ff2eeb82 */ /* 0x001e240000000a00 */
[----:B0-----:R-:W-:-:S04]  /*0960*/  @!P6 IMAD.WIDE R44, R81, 0x4, R46 ;  /* 0x00000004512ce825 */ /* 0x001fc800078e022e */
[----:B------:R-:W-:Y:S01]  /*0970*/  @!P6 IMAD.WIDE.U32 R48, R78, 0x4, R46 ;  /* 0x000000044e30e825 */ /* 0x000fe200078e002e */
[----:B------:R0:W4:Y:S03]  /*0980*/  @!P6 LDG.E R80, desc[UR8][R44.64] ;  /* 0x000000082c50e981 */ /* 0x000126000c1e1900 */
[----:B-1----:R-:W-:Y:S02]  /*0990*/  IMAD R46, R85, UR5, R66 ;  /* 0x00000005552e7c24 */ /* 0x002fe4000f8e0242 */
[----:B---3--:R-:W-:Y:S01]  /*09a0*/  IMAD R47, R87, UR6, R62 ;  /* 0x00000006572f7c24 */ /* 0x008fe2000f8e023e */
[----:B------:R1:W4:Y:S02]  /*09b0*/  @!P6 LDG.E R48, desc[UR8][R48.64] ;  /* 0x000000083030e981 */ /* 0x000324000c1e1900 */
[----:B------:R-:W-:Y:S02]  /*09c0*/  SHF.L.U32 R46, R46, 0x3, RZ ;  /* 0x000000032e2e7819 */ /* 0x000fe400000006ff */
        /* <DEDUP_REMOVED lines=14> */
[----:B---3--:R-:W-:Y:S02]  /*0ab0*/  IMAD R84, R87, UR6, R62 ;  /* 0x0000000657547c24 */ /* 0x008fe4000f8e023e */
[----:B------:R-:W1:Y:S03]  /*0ac0*/  LDC R87, c[0x0][0x360] ;  /* 0x0000d800ff577b82 */ /* 0x000e660000000800 */
[----:B------:R-:W-:-:S05]  /*0ad0*/  LEA R84, R84, 0x5, 0x3 ;  /* 0x0000000554547811 */ /* 0x000fca00078e18ff */
[----:B------:R-:W3:Y:S01]  /*0ae0*/  LDC R89, c[0x0][0x364] ;  /* 0x0000d900ff597b82 */ /* 0x000ee20000000800 */
[----:B----4-:R-:W-:Y:S01]  /*0af0*/  @!P6 FFMA R71, R80, R48, R71 ;  /* 0x000000305047e223 */ /* 0x010fe20000000047 */
        /* <DEDUP_REMOVED lines=9> */
[----:B------:R-:W4:Y:S01]  /*0b90*/  @!P6 LDG.E R48, desc[UR8][R48.64] ;  /* 0x000000083030e981 */ /* 0x000f22000c1e1900 */
        /* <DEDUP_REMOVED lines=11> */
[----:B------:R-:W1:Y:S08]  /*0c50*/  LDC R85, c[0x0][0x360] ;  /* 0x0000d800ff557b82 */ /* 0x000e700000000800 */
[----:B------:R-:W3:Y:S01]  /*0c60*/  LDC R87, c[0x0][0x364] ;  /* 0x0000d900ff577b82 */ /* 0x000ee20000000800 */
[----:B-1----:R-:W-:-:S05]  /*0c70*/  IMAD R84, R85, UR5, R66 ;  /* 0x0000000555547c24 */ /* 0x002fca000f8e0242 */
[----:B------:R-:W-:Y:S01]  /*0c80*/  SHF.L.U32 R84, R84, 0x3, RZ ;  /* 0x0000000354547819 */ /* 0x000fe200000006ff */
[----:B---3--:R-:W-:-:S05]  /*0c90*/  IMAD R85, R87, UR6, R62 ;  /* 0x0000000657557c24 */ /* 0x008fca000f8e023e */
[----:B------:R-:W-:Y:S01]  /*0ca0*/  LEA R85, R85, 0x7, 0x3 ;  /* 0x0000000755557811 */ /* 0x000fe200078e18ff */
[----:B----4-:R-:W-:-:S03]  /*0cb0*/  @!P6 FFMA R73, R80, R48, R73 ;  /* 0x000000305049e223 */ /* 0x010fc60000000049 */
[----:B------:R-:W-:-:S04]  /*0cc0*/  ISETP.GE.AND P6, PT, R85, R84, PT ;  /* 0x000000545500720c */ /* 0x000fc80003fc6270 */
[----:B------:R-:W-:Y:S02]  /*0cd0*/  ISETP.GE.OR P6, PT, R85, UR12, !P6 ;  /* 0x0000000c55007c0c */ /* 0x000fe4000f7c6670 */
[----:B------:R-:W1:Y:S02]  /*0ce0*/  LDC R85, c[0x0][0x360] ;  /* 0x0000d800ff557b82 */ /* 0x000e640000000800 */
[----:B------:R-:W-:-:S06]  /*0cf0*/  ISETP.GE.OR P6, PT, R84, UR12, P6 ;  /* 0x0000000c54007c0c */ /* 0x000fcc000b7c6670 */
[----:B------:R-:W3:Y:S08]  /*0d00*/  LDC R87, c[0x0][0x364] ;  /* 0x0000d900ff577b82 */ /* 0x000ef00000000800 */
[----:B0-----:R-:W0:Y:S01]  /*0d10*/  @!P6 LDC.64 R46, c[0x0][0x388] ;  /* 0x0000e200ff2eeb82 */ /* 0x001e220000000a00 */
[----:B-1----:R-:W-:-:S04]  /*0d20*/  IMAD R84, R85, UR5, R66 ;  /* 0x0000000555547c24 */ /* 0x002fc8000f8e0242 */
[----:B------:R-:W-:Y:S02]  /*0d30*/  IMAD.SHL.U32 R84, R84, 0x8, RZ ;  /* 0x0000000854547824 */ /* 0x000fe400078e00ff */
[----:B---3--:R-:W-:-:S04]  /*0d40*/  IMAD R85, R87, UR6, R62 ;  /* 0x0000000657557c24 */ /* 0x008fc8000f8e023e */
[----:B------:R-:W-:Y:S02]  /*0d50*/  IMAD.SHL.U32 R85, R85, 0x8, RZ ;  /* 0x0000000855557824 */ /* 0x000fe400078e00ff */
[----:B0-----:R-:W-:-:S04]  /*0d60*/  @!P6 IMAD.WIDE R44, R81, 0x4, R46 ;  /* 0x00000004512ce825 */ /* 0x001fc800078e022e */
[----:B------:R-:W-:Y:S01]  /*0d70*/  @!P6 IMAD.WIDE.U32 R46, R77, 0x4, R46 ;  /* 0x000000044d2ee825 */ /* 0x000fe200078e002e */
[----:B------:R0:W3:Y:S04]  /*0d80*/  @!P6 LDG.E R48, desc[UR8][R44.64] ;  /* 0x000000082c30e981 */ /* 0x0000e8000c1e1900 */
[----:B------:R1:W3:Y:S01]  /*0d90*/  @!P6 LDG.E R80, desc[UR8][R46.64] ;  /* 0x000000082e50e981 */ /* 0x0002e2000c1e1900 */
[----:B--2---:R-:W-:Y:S01]  /*0da0*/  @!P5 FFMA R72, R49, R82, R72 ;  /* 0x000000523148d223 */ /* 0x004fe20000000048 */
[C---:B------:R-:W-:Y:S02]  /*0db0*/  ISETP.GT.AND P5, PT, R85.reuse, R84, PT ;  /* 0x000000545500720c */ /* 0x040fe40003fa4270 */
[----:B------:R-:W-:Y:S02]  /*0dc0*/  IADD3 R84, PT, PT, R84, 0x1, RZ ;  /* 0x0000000154547810 */ /* 0x000fe40007ffe0ff */
[----:B------:R-:W-:-:S04]  /*0dd0*/  ISETP.GE.OR P5, PT, R85, UR12, !P5 ;  /* 0x0000000c55007c0c */ /* 0x000fc8000efa6670 */
[----:B------:R-:W-:-:S13]  /*0de0*/  ISETP.GE.OR P5, PT, R84, UR12, P5 ;  /* 0x0000000c54007c0c */ /* 0x000fda000afa6670 */
[----:B------:R-:W1:Y:S08]  /*0df0*/  @!P5 LDC R49, c[0x0][0x384] ;  /* 0x0000e100ff31db82 */ /* 0x000e700000000800 */
[----:B0-----:R-:W1:Y:S02]  /*0e00*/  @!P5 LDC.64 R44, c[0x0][0x388] ;  /* 0x0000e200ff2cdb82 */ /* 0x001e640000000a00 */
[----:B-1----:R-:W-:-:S04]  /*0e10*/  @!P5 IMAD.WIDE.U32 R46, R49, 0x4, R44 ;  /* 0x00000004312ed825 */ /* 0x002fc800078e002c */
[----:B------:R-:W-:-:S04]  /*0e20*/  @!P5 IMAD.WIDE.U32 R44, R64, 0x4, R44 ;  /* 0x00000004402cd825 */ /* 0x000fc800078e002c */
[----:B------:R-:W-:Y:S01]  /*0e30*/  @!P5 IMAD.WIDE R46, R81, 0x4, R46 ;  /* 0x00000004512ed825 */ /* 0x000fe200078e022e */
[----:B------:R-:W2:Y:S04]  /*0e40*/  @!P5 LDG.E R49, desc[UR8][R44.64] ;  /* 0x000000082c31d981 */ /* 0x000ea8000c1e1900 */
[----:B------:R0:W2:Y:S01]  /*0e50*/  @!P5 LDG.E R82, desc[UR8][R46.64] ;  /* 0x000000082e52d981 */ /* 0x0000a2000c1e1900 */
[----:B------:R-:W1:Y:S08]  /*0e60*/  LDC R85, c[0x0][0x360] ;  /* 0x0000d800ff557b82 */ /* 0x000e700000000800 */
[----:B------:R-:W4:Y:S01]  /*0e70*/  LDC R87, c[0x0][0x364] ;  /* 0x0000d900ff577b82 */ /* 0x000f220000000800 */
[----:B-1----:R-:W-:-:S04]  /*0e80*/  IMAD R84, R85, UR5, R66 ;  /* 0x0000000555547c24 */ /* 0x002fc8000f8e0242 */
[----:B------:R-:W-:Y:S02]  /*0e90*/  IMAD.SHL.U32 R84, R84, 0x8, RZ ;  /* 0x0000000854547824 */ /* 0x000fe400078e00ff */
[----:B----4-:R-:W-:-:S05]  /*0ea0*/  IMAD R85, R87, UR6, R62 ;  /* 0x0000000657557c24 */ /* 0x010fca000f8e023e */
[----:B------:R-:W-:Y:S01]  /*0eb0*/  LEA R85, R85, 0x3, 0x3 ;  /* 0x0000000355557811 */ /* 0x000fe200078e18ff */
[----:B---3--:R-:W-:-:S03]  /*0ec0*/  @!P6 FFMA R69, R48, R80, R69 ;  /* 0x000000503045e223 */ /* 0x008fc60000000045 */
[----:B------:R-:W-:Y:S01]  /*0ed0*/  ISETP.GT.AND P6, PT, R85, R84, PT ;  /* 0x000000545500720c */ /* 0x000fe20003fc4270 */
[----:B------:R-:W-:-:S03]  /*0ee0*/  VIADD R84, R84, 0x1 ;  /* 0x0000000154547836 */ /* 0x000fc60000000000 */
[----:B------:R-:W-:Y:S02]  /*0ef0*/  ISETP.GE.OR P6, PT, R85, UR12, !P6 ;  /* 0x0000000c55007c0c */ /* 0x000fe4000f7c6670 */
[----:B------:R-:W1:Y:S02]  /*0f00*/  LDC R85, c[0x0][0x360] ;  /* 0x0000d800ff557b82 */ /* 0x000e640000000800 */
[----:B------:R-:W-:-:S06]  /*0f10*/  ISETP.GE.OR P6, PT, R84, UR12, P6 ;  /* 0x0000000c54007c0c */ /* 0x000fcc000b7c6670 */
[----:B------:R-:W3:Y:S08]  /*0f20*/  LDC R87, c[0x0][0x364] ;  /* 0x0000d900ff577b82 */ /* 0x000ef00000000800 */
[----:B0-----:R-:W0:Y:S08]  /*0f30*/  @!P6 LDC R47, c[0x0][0x384] ;  /* 0x0000e100ff2feb82 */ /* 0x001e300000000800 */
[----:B------:R-:W0:Y:S01]  /*0f40*/  @!P6 LDC.64 R44, c[0x0][0x388] ;  /* 0x0000e200ff2ceb82 */ /* 0x000e220000000a00 */
[----:B-1----:R-:W-:-:S02]  /*0f50*/  IMAD R84, R85, UR5, R66 ;  /* 0x0000000555547c24 */ /* 0x002fc4000f8e0242 */
[----:B---3--:R-:W-:-:S03]  /*0f60*/  IMAD R85, R87, UR6, R62 ;  /* 0x0000000657557c24 */ /* 0x008fc6000f8e023e */
[----:B------:R-:W-:Y:S02]  /*0f70*/  SHF.L.U32 R84, R84, 0x3, RZ ;  /* 0x0000000354547819 */ /* 0x000fe400000006ff */
[----:B------:R-:W-:Y:S01]  /*0f80*/  LEA R85, R85, 0x4, 0x3 ;  /* 0x0000000455557811 */ /* 0x000fe200078e18ff */
[----:B0-----:R-:W-:-:S04]  /*0f90*/  @!P6 IMAD.WIDE.U32 R46, R47, 0x4, R44 ;  /* 0x000000042f2ee825 */ /* 0x001fc800078e002c */
[----:B------:R-:W-:-:S04]  /*0fa0*/  @!P6 IMAD.WIDE.U32 R44, R78, 0x4, R44 ;  /* 0x000000044e2ce825 */ /* 0x000fc800078e002c */
[----:B------:R-:W-:Y:S01]  /*0fb0*/  @!P6 IMAD.WIDE R46, R81, 0x4, R46 ;  /* 0x00000004512ee825 */ /* 0x000fe200078e022e */
[----:B------:R0:W3:Y:S04]  /*0fc0*/  @!P6 LDG.E R48, desc[UR8][R44.64] ;  /* 0x000000082c30e981 */ /* 0x0000e8000c1e1900 */
[----:B------:R1:W3:Y:S01]  /*0fd0*/  @!P6 LDG.E R80, desc[UR8][R46.64] ;  /* 0x000000082e50e981 */ /* 0x0002e2000c1e1900 */
[----:B--2---:R-:W-:Y:S01]  /*0fe0*/  @!P5 FFMA R70, R49, R82, R70 ;  /* 0x000000523146d223 */ /* 0x004fe20000000046 */
[----:B------:R-:W-:Y:S01]  /*0ff0*/  ISETP.GT.AND P5, PT, R85, R84, PT ;  /* 0x000000545500720c */ /* 0x000fe20003fa4270 */
[----:B------:R-:W-:-:S03]  /*1000*/  VIADD R84, R84, 0x1 ;  /* 0x0000000154547836 */ /* 0x000fc60000000000 */
        /* <DEDUP_REMOVED lines=16> */
[C---:B------:R-:W-:Y:S02]  /*1110*/  ISETP.GT.AND P6, PT, R85.reuse, R84, PT ;  /* 0x000000545500720c */ /* 0x040fe40003fc4270 */
[----:B------:R-:W-:Y:S02]  /*1120*/  IADD3 R84, PT, PT, R84, 0x1, RZ ;  /* 0x0000000154547810 */ /* 0x000fe40007ffe0ff */
[----:B------:R-:W-:Y:S02]  /*1130*/  ISETP.GE.OR P6, PT, R85, UR12, !P6 ;  /* 0x0000000c55007c0c */ /* 0x000fe4000f7c6670 */
[----:B------:R-:W1:Y:S02]  /*1140*/  LDC R85, c[0x0][0x360] ;  /* 0x0000d800ff557b82 */ /* 0x000e640000000800 */
[----:B------:R-:W-:-:S06]  /*1150*/  ISETP.GE.OR P6, PT, R84, UR12, P6 ;  /* 0x0000000c54007c0c */ /* 0x000fcc000b7c6670 */
[----:B------:R-:W3:Y:S08]  /*1160*/  LDC R87, c[0x0][0x364] ;  /* 0x0000d900ff577b82 */ /* 0x000ef00000000800 */
[----:B0-----:R-:W0:Y:S08]  /*1170*/  @!P6 LDC R47, c[0x0][0x384] ;  /* 0x0000e100ff2feb82 */ /* 0x001e300000000800 */
[----:B------:R-:W0:Y:S01]  /*1180*/  @!P6 LDC.64 R44, c[0x0][0x388] ;  /* 0x0000e200ff2ceb82 */ /* 0x000e220000000a00 */
[----:B-1----:R-:W-:-:S02]  /*1190*/  IMAD R84, R85, UR5, R66 ;  /* 0x0000000555547c24 */ /* 0x002fc4000f8e0242 */
[----:B---3--:R-:W-:Y:S02]  /*11a0*/  IMAD R85, R87, UR6, R62 ;  /* 0x0000000657557c24 */ /* 0x008fe4000f8e023e */
[----:B------:R-:W-:-:S03]  /*11b0*/  IMAD.SHL.U32 R84, R84, 0x8, RZ ;  /* 0x0000000854547824 */ /* 0x000fc600078e00ff */
        /* <DEDUP_REMOVED lines=20> */
[----:B-1----:R-:W-:-:S05]  /*1300*/  IMAD R84, R85, UR5, R66 ;  /* 0x0000000555547c24 */ /* 0x002fca000f8e0242 */
[----:B------:R-:W-:Y:S01]  /*1310*/  SHF.L.U32 R84, R84, 0x3, RZ ;  /* 0x0000000354547819 */ /* 0x000fe200000006ff */
[----:B----4-:R-:W-:Y:S02]  /*1320*/  IMAD R85, R87, UR6, R62 ;  /* 0x0000000657557c24 */ /* 0x010fe4000f8e023e */
[----:B------:R-:W1:Y:S03]  /*1330*/  LDC R87, c[0x0][0x360] ;  /* 0x0000d800ff577b82 */ /* 0x000e660000000800 */
[----:B------:R-:W-:-:S05]  /*1340*/  LEA R85, R85, 0x7, 0x3 ;  /* 0x0000000755557811 */ /* 0x000fca00078e18ff */
[----:B------:R-:W4:Y:S01]  /*1350*/  LDC R89, c[0x0][0x364] ;  /* 0x0000d900ff597b82 */ /* 0x000f220000000800 */
[----:B---3--:R-:W-:Y:S01]  /*1360*/  @!P6 FFMA R57, R48, R80, R57 ;  /* 0x000000503039e223 */ /* 0x008fe20000000039 */
[----:B------:R-:W-:Y:S01]  /*1370*/  ISETP.GT.AND P6, PT, R85, R84, PT ;  /* 0x000000545500720c */ /* 0x000fe20003fc4270 */
[----:B------:R-:W-:-:S03]  /*1380*/  VIADD R84, R84, 0x1 ;  /* 0x0000000154547836 */ /* 0x000fc60000000000 */
[----:B------:R-:W-:-:S04]  /*1390*/  ISETP.GE.OR P6, PT, R85, UR12, !P6 ;  /* 0x0000000c55007c0c */ /* 0x000fc8000f7c6670 */
[----:B------:R-:W-:-:S13]  /*13a0*/  ISETP.GE.OR P6, PT, R84, UR12, P6 ;  /* 0x0000000c54007c0c */ /* 0x000fda000b7c6670 */
[----:B0-----:R-:W0:Y:S08]  /*13b0*/  @!P6 LDC R47, c[0x0][0x384] ;  /* 0x0000e100ff2feb82 */ /* 0x001e300000000800 */
[----:B------:R-:W0:Y:S01]  /*13c0*/  @!P6 LDC.64 R44, c[0x0][0x388] ;  /* 0x0000e200ff2ceb82 */ /* 0x000e220000000a00 */
[----:B-1----:R-:W-:Y:S02]  /*13d0*/  IMAD R80, R87, UR5, R66 ;  /* 0x0000000557507c24 */ /* 0x002fe4000f8e0242 */
[----:B----4-:R-:W-:-:S03]  /*13e0*/  IMAD R84, R89, UR6, R62 ;  /* 0x0000000659547c24 */ /* 0x010fc6000f8e023e */
[----:B------:R-:W-:Y:S01]  /*13f0*/  LEA R80, R80, 0x2, 0x3 ;  /* 0x0000000250507811 */ /* 0x000fe200078e18ff */
[----:B------:R-:W-:Y:S02]  /*1400*/  IMAD.SHL.U32 R87, R84, 0x8, RZ ;  /* 0x0000000854577824 */ /* 0x000fe400078e00ff */
[----:B0-----:R-:W-:-:S04]  /*1410*/  @!P6 IMAD.WIDE.U32 R46, R47, 0x4, R44 ;  /* 0x000000042f2ee825 */ /* 0x001fc800078e002c */
[----:B------:R-:W-:-:S04]  /*1420*/  @!P6 IMAD.WIDE.U32 R44, R77, 0x4, R44 ;  /* 0x000000044d2ce825 */ /* 0x000fc800078e002c */
[----:B------:R-:W-:Y:S01]  /*1430*/  @!P6 IMAD.WIDE R46, R81, 0x4, R46 ;  /* 0x00000004512ee825 */ /* 0x000fe200078e022e */
[----:B------:R0:W3:Y:S04]  /*1440*/  @!P6 LDG.E R85, desc[UR8][R44.64] ;  /* 0x000000082c55e981 */ /* 0x0000e8000c1e1900 */
[----:B------:R1:W3:Y:S01]  /*1450*/  @!P6 LDG.E R48, desc[UR8][R46.64] ;  /* 0x000000082e30e981 */ /* 0x0002e2000c1e1900 */
[----:B--2---:R-:W-:Y:S01]  /*1460*/  @!P5 FFMA R56, R49, R82, R56 ;  /* 0x000000523138d223 */ /* 0x004fe20000000038 */
[----:B------:R-:W-:-:S04]  /*1470*/  ISETP.GE.AND P5, PT, R87, R80, PT ;  /* 0x000000505700720c */ /* 0x000fc80003fa6270 */
        /* <DEDUP_REMOVED lines=12> */
[----:B------:R-:W-:Y:S01]  /*1540*/  LEA R82, R82, 0x2, 0x3 ;  /* 0x0000000252527811 */ /* 0x000fe200078e18ff */
[----:B----4-:R-:W-:-:S05]  /*1550*/  IMAD R84, R89, UR6, R62 ;  /* 0x0000000659547c24 */ /* 0x010fca000f8e023e */
[----:B------:R-:W-:Y:S01]  /*1560*/  LEA R87, R84, 0x1, 0x3 ;  /* 0x0000000154577811 */ /* 0x000fe200078e18ff */
[----:B---3--:R-:W-:-:S03]  /*1570*/  @!P6 FFMA R0, R85, R48, R0 ;  /* 0x000000305500e223 */ /* 0x008fc60000000000 */
[C---:B------:R-:W-:Y:S01]  /*1580*/  ISETP.GE.AND P6, PT, R87.reuse, R82, PT ;  /* 0x000000525700720c */ /* 0x040fe20003fc6270 */
[----:B------:R-:W1:Y:S03]  /*1590*/  LDC R85, c[0x0][0x360] ;  /* 0x0000d800ff557b82 */ /* 0x000e660000000800 */
[----:B------:R-:W-:-:S04]  /*15a0*/  ISETP.GE.OR P6, PT, R87, UR12, !P6 ;  /* 0x0000000c57007c0c */ /* 0x000fc8000f7c6670 */
[----:B------:R-:W-:Y:S01]  /*15b0*/  ISETP.GE.OR P6, PT, R82, UR12, P6 ;  /* 0x0000000c52007c0c */ /* 0x000fe2000b7c6670 */
[----:B------:R-:W3:-:S12]  /*15c0*/  LDC R87, c[0x0][0x364] ;  /* 0x0000d900ff577b82 */ /* 0x000ed80000000800 */
[----:B0-----:R-:W0:Y:S08]  /*15d0*/  @!P6 LDC R47, c[0x0][0x384] ;  /* 0x0000e100ff2feb82 */ /* 0x001e300000000800 */
[----:B------:R-:W0:Y:S01]  /*15e0*/  @!P6 LDC.64 R44, c[0x0][0x388] ;  /* 0x0000e200ff2ceb82 */ /* 0x000e220000000a00 */
[----:B-1----:R-:W-:Y:S02]  /*15f0*/  IMAD R84, R85, UR5, R66 ;  /* 0x0000000555547c24 */ /* 0x002fe4000f8e0242 */
[----:B---3--:R-:W-:-:S03]  /*1600*/  IMAD R85, R87, UR6, R62 ;  /* 0x0000000657557c24 */ /* 0x008fc6000f8e023e */
[----:B------:R-:W-:Y:S01]  /*1610*/  SHF.L.U32 R84, R84, 0x3, RZ ;  /* 0x0000000354547819 */ /* 0x000fe200000006ff */
[----:B------:R-:W-:Y:S02]  /*1620*/  IMAD.SHL.U32 R85, R85, 0x8, RZ ;  /* 0x0000000855557824 */ /* 0x000fe400078e00ff */
[----:B0-----:R-:W-:-:S04]  /*1630*/  @!P6 IMAD.WIDE.U32 R46, R47, 0x8, R44 ;  /* 0x000000082f2ee825 */ /* 0x001fc800078e002c */
[----:B------:R-:W-:-:S04]  /*1640*/  @!P6 IMAD.WIDE.U32 R44, R83, 0x4, R44 ;  /* 0x00000004532ce825 */ /* 0x000fc800078e002c */
[----:B------:R-:W-:Y:S01]  /*1650*/  @!P6 IMAD.WIDE R46, R81, 0x4, R46 ;  /* 0x00000004512ee825 */ /* 0x000fe200078e022e */
[----:B------:R-:W3:Y:S04]  /*1660*/  @!P6 LDG.E R48, desc[UR8][R44.64] ;  /* 0x000000082c30e981 */ /* 0x000ee8000c1e1900 */
[----:B------:R0:W3:Y:S01]  /*1670*/  @!P6 LDG.E R82, desc[UR8][R46.64] ;  /* 0x000000082e52e981 */ /* 0x0000e2000c1e1900 */
[----:B--2---:R-:W-:Y:S01]  /*1680*/  @!P5 FFMA R2, R49, R80, R2 ;  /* 0x000000503102d223 */ /* 0x004fe20000000002 */
[C---:B------:R-:W-:Y:S01]  /*1690*/  ISETP.GE.AND P5, PT, R85.reuse, R84, PT ;  /* 0x000000545500720c */ /* 0x040fe20003fa6270 */
[----:B------:R-:W-:Y:S01]  /*16a0*/  VIADD R85, R85, 0x2 ;  /* 0x0000000255557836 */ /* 0x000fe20000000000 */
[----:B------:R-:W-:-:S04]  /*16b0*/  IADD3 R84, PT, PT, R84, 0x2, RZ ;  /* 0x0000000254547810 */ /* 0x000fc80007ffe0ff */
[----:B------:R-:W-:-:S04]  /*16c0*/  ISETP.GE.OR P5, PT, R85, UR12, !P5 ;  /* 0x0000000c55007c0c */ /* 0x000fc8000efa6670 */
[----:B------:R-:W-:-:S13]  /*16d0*/  ISETP.GE.OR P5, PT, R84, UR12, P5 ;  /* 0x0000000c54007c0c */ /* 0x000fda000afa6670 */
[----:B0-----:R-:W0:Y:S08]  /*16e0*/  @!P5 LDC R47, c[0x0][0x384] ;  /* 0x0000e100ff2fdb82 */ /* 0x001e300000000800 */
[----:B------:R-:W0:Y:S02]  /*16f0*/  @!P5 LDC.64 R44, c[0x0][0x388] ;  /* 0x0000e200ff2cdb82 */ /* 0x000e240000000a00 */
[----:B0-----:R-:W-:-:S04]  /*1700*/  @!P5 IMAD.WIDE.U32 R46, R47, 0x8, R44 ;  /* 0x000000082f2ed825 */ /* 0x001fc800078e002c */
        /* <DEDUP_REMOVED lines=11> */
[----:B------:R-:W-:-:S04]  /*17c0*/  ISETP.GE.AND P6, PT, R85, R84, PT ;  /* 0x000000545500720c */ /* 0x000fc80003fc6270 */
        /* <DEDUP_REMOVED lines=8> */
[----:B------:R-:W-:Y:S02]  /*1850*/  LEA R84, R84, 0x2, 0x3 ;  /* 0x0000000254547811 */ /* 0x000fe400078e18ff */
[----:B------:R-:W-:Y:S01]  /*1860*/  LEA R85, R85, 0x4, 0x3 ;  /* 0x0000000455557811 */ /* 0x000fe200078e18ff */
        /* <DEDUP_REMOVED lines=123> */
[----:B------:R-:W-:Y:S01]  /*2020*/  SHF.L.U32 R85, R85, 0x3, RZ ;  /* 0x0000000355557819 */ /* 0x000fe200000006ff */
[----:B---3--:R-:W-:-:S03]  /*2030*/  @!P6 FFMA R11, R48, R82, R11 ;  /* 0x00000052300be223 */ /* 0x008fc6000000000b */
[C---:B------:R-:W-:Y:S01]  /*2040*/  ISETP.GE.AND P6, PT, R85.reuse, R84, PT ;  /* 0x000000545500720c */ /* 0x040fe20003fc6270 */
[----:B------:R-:W-:Y:S02]  /*2050*/  VIADD R85, R85, 0x3 ;  /* 0x0000000355557836 */ /* 0x000fe40000000000 */
        /* <DEDUP_REMOVED lines=78> */
[----:B------:R-:W-:Y:S01]  /*2540*/  SHF.L.U32 R85, R85, 0x3, RZ ;  /* 0x0000000355557819 */ /* 0x000fe200000006ff */
        /* <DEDUP_REMOVED lines=66> */
[----:B------:R-:W-:Y:S02]  /*2970*/  IMAD.SHL.U32 R84, R84, 0x8, RZ ;  /* 0x0000000854547824 */ /* 0x000fe400078e00ff */
        /* <DEDUP_REMOVED lines=159> */
[----:B----4-:R-:W-:-:S04]  /*3370*/  IMAD R85, R87, UR6, R62 ;  /* 0x0000000657557c24 */ /* 0x010fc8000f8e023e */
[----:B------:R-:W-:Y:S02]  /*3380*/  IMAD.SHL.U32 R85, R85, 0x8, RZ ;  /* 0x0000000855557824 */ /* 0x000fe400078e00ff */
[----:B---3--:R-:W-:-:S03]  /*3390*/  @!P6 FFMA R29, R48, R82, R29 ;  /* 0x00000052301de223 */ /* 0x008fc6000000001d */
[C---:B------:R-:W-:Y:S01]  /*33a0*/  ISETP.GE.AND P6, PT, R85.reuse, R84, PT ;  /* 0x000000545500720c */ /* 0x040fe20003fc6270 */
[----:B------:R-:W-:Y:S01]  /*33b0*/  VIADD R85, R85, 0x5 ;  /* 0x0000000555557836 */ /* 0x000fe20000000000 */
[----:B------:R-:W-:-:S04]  /*33c0*/  IADD3 R84, PT, PT, R84, 0x5, RZ ;  /* 0x0000000554547810 */ /* 0x000fc80007ffe0ff */
        /* <DEDUP_REMOVED lines=132> */
[----:B----4-:R-:W-:Y:S02]  /*3c10*/  IMAD R85, R87, UR6, R62 ;  /* 0x0000000657557c24 */ /* 0x010fe4000f8e023e */
[----:B------:R-:W1:Y:S03]  /*3c20*/  LDC R87, c[0x0][0x360] ;  /* 0x0000d800ff577b82 */ /* 0x000e660000000800 */
[----:B------:R-:W-:-:S05]  /*3c30*/  SHF.L.U32 R85, R85, 0x3, RZ ;  /* 0x0000000355557819 */ /* 0x000fca00000006ff */
[----:B------:R-:W4:Y:S01]  /*3c40*/  LDC R89, c[0x0][0x364] ;  /* 0x0000d900ff597b82 */ /* 0x000f220000000800 */
[----:B---3--:R-:W-:Y:S01]  /*3c50*/  @!P6 FFMA R37, R48, R82, R37 ;  /* 0x000000523025e223 */ /* 0x008fe20000000025 */
[C---:B------:R-:W-:Y:S01]  /*3c60*/  ISETP.GE.AND P6, PT, R85.reuse, R84, PT ;  /* 0x000000545500720c */ /* 0x040fe20003fc6270 */
[----:B------:R-:W-:Y:S02]  /*3c70*/  VIADD R85, R85, 0x6 ;  /* 0x0000000655557836 */ /* 0x000fe40000000000 */
[----:B------:R-:W-:-:S03]  /*3c80*/  VIADD R84, R84, 0x6 ;  /* 0x0000000654547836 */ /* 0x000fc60000000000 */
[----:B------:R-:W-:-:S04]  /*3c90*/  ISETP.GE.OR P6, PT, R85, UR12, !P6 ;  /* 0x0000000c55007c0c */ /* 0x000fc8000f7c6670 */
[----:B------:R-:W-:-:S13]  /*3ca0*/  ISETP.GE.OR P6, PT, R84, UR12, P6 ;  /* 0x0000000c54007c0c */ /* 0x000fda000b7c6670 */
[----:B0-----:R-:W0:Y:S08]  /*3cb0*/  @!P6 LDC R47, c[0x0][0x384] ;  /* 0x0000e100ff2feb82 */ /* 0x001e300000000800 */
[----:B------:R-:W0:Y:S01]  /*3cc0*/  @!P6 LDC.64 R44, c[0x0][0x388] ;  /* 0x0000e200ff2ceb82 */ /* 0x000e220000000a00 */
[----:B-1----:R-:W-:Y:S02]  /*3cd0*/  IMAD R82, R87, UR5, R66 ;  /* 0x0000000557527c24 */ /* 0x002fe4000f8e0242 */
[----:B----4-:R-:W-:-:S03]  /*3ce0*/  IMAD R84, R89, UR6, R62 ;  /* 0x0000000659547c24 */ /* 0x010fc6000f8e023e */
        /* <DEDUP_REMOVED lines=34> */
[----:B------:R-:W-:Y:S02]  /*3f10*/  LEA R48, R48, 0x7, 0x3 ;  /* 0x0000000730307811 */ /* 0x000fe400078e18ff */
[----:B------:R-:W-:Y:S01]  /*3f20*/  LEA R85, R82, 0x3, 0x3 ;  /* 0x0000000352557811 */ /* 0x000fe200078e18ff */
[----:B0-----:R-:W-:-:S04]  /*3f30*/  @!P6 IMAD.WIDE.U32 R46, R47, 0x1c, R44 ;  /* 0x0000001c2f2ee825 */ /* 0x001fc800078e002c */
[----:B------:R-:W-:-:S04]  /*3f40*/  @!P6 IMAD.WIDE.U32 R44, R61, 0x4, R44 ;  /* 0x000000043d2ce825 */ /* 0x000fc800078e002c */
[----:B------:R-:W-:Y:S01]  /*3f50*/  @!P6 IMAD.WIDE R46, R81, 0x4, R46 ;  /* 0x00000004512ee825 */ /* 0x000fe200078e022e */
[----:B------:R0:W3:Y:S05]  /*3f60*/  @!P6 LDG.E R87, desc[UR8][R44.64] ;  /* 0x000000082c57e981 */ /* 0x0000ea000c1e1900 */
[----:B------:R1:W3:Y:S01]  /*3f70*/  @!P6 LDG.E R46, desc[UR8][R46.64] ;  /* 0x000000082e2ee981 */ /* 0x0002e2000c1e1900 */
[----:B--2---:R-:W-:Y:S01]  /*3f80*/  @!P5 FFMA R42, R49, R80, R42 ;  /* 0x00000050312ad223 */ /* 0x004fe2000000002a */
[----:B------:R-:W-:-:S04]  /*3f90*/  ISETP.GE.AND P5, PT, R85, R48, PT ;  /* 0x000000305500720c */ /* 0x000fc80003fa6270 */
[----:B------:R-:W-:-:S04]  /*3fa0*/  ISETP.GE.OR P5, PT, R85, UR12, !P5 ;  /* 0x0000000c55007c0c */ /* 0x000fc8000efa6670 */
[----:B------:R-:W-:-:S13]  /*3fb0*/  ISETP.GE.OR P5, PT, R48, UR12, P5 ;  /* 0x0000000c30007c0c */ /* 0x000fda000afa6670 */
[----:B------:R-:W0:Y:S08]  /*3fc0*/  @!P5 LDC R49, c[0x0][0x384] ;  /* 0x0000e100ff31db82 */ /* 0x000e300000000800 */
[----:B------:R-:W0:Y:S02]  /*3fd0*/  @!P5 LDC.64 R84, c[0x0][0x388] ;  /* 0x0000e200ff54db82 */ /* 0x000e240000000a00 */
[----:B0-----:R-:W-:-:S04]  /*3fe0*/  @!P5 IMAD.WIDE.U32 R44, R49, 0x1c, R84 ;  /* 0x0000001c312cd825 */ /* 0x001fc800078e0054 */
[----:B------:R-:W-:-:S04]  /*3ff0*/  @!P5 IMAD.WIDE.U32 R84, R78, 0x4, R84 ;  /* 0x000000044e54d825 */ /* 0x000fc800078e0054 */
[----:B------:R-:W-:Y:S02]  /*4000*/  @!P5 IMAD.WIDE R44, R81, 0x4, R44 ;  /* 0x00000004512cd825 */ /* 0x000fe400078e022c */
[----:B------:R0:W2:Y:S04]  /*4010*/  @!P5 LDG.E R84, desc[UR8][R84.64] ;  /* 0x000000085454d981 */ /* 0x0000a8000c1e1900 */
[----:B------:R4:W2:Y:S01]  /*4020*/  @!P5 LDG.E R82, desc[UR8][R44.64] ;  /* 0x000000082c52d981 */ /* 0x0008a2000c1e1900 */
[----:B-1----:R-:W1:Y:S08]  /*4030*/  LDC R47, c[0x0][0x360] ;  /* 0x0000d800ff2f7b82 */ /* 0x002e700000000800 */
[----:B------:R-:W5:Y:S01]  /*4040*/  LDC R49, c[0x0][0x364] ;  /* 0x0000d900ff317b82 */ /* 0x000f620000000800 */
[----:B-1----:R-:W-:-:S05]  /*4050*/  IMAD R47, R47, UR5, R66 ;  /* 0x000000052f2f7c24 */ /* 0x002fca000f8e0242 */
[----:B------:R-:W-:Y:S01]  /*4060*/  LEA R47, R47, 0x7, 0x3 ;  /* 0x000000072f2f7811 */ /* 0x000fe200078e18ff */
[----:B-----5:R-:W-:-:S05]  /*4070*/  IMAD R48, R49, UR6, R62 ;  /* 0x0000000631307c24 */ /* 0x020fca000f8e023e */
[----:B------:R-:W-:Y:S01]  /*4080*/  LEA R48, R48, 0x4, 0x3 ;  /* 0x0000000430307811 */ /* 0x000fe200078e18ff */
[----:B0-----:R-:W0:Y:S01]  /*4090*/  LDC R85, c[0x0][0x360] ;  /* 0x0000d800ff557b82 */ /* 0x001e220000000800 */
[----:B---3--:R-:W-:Y:S02]  /*40a0*/  @!P6 FFMA R50, R87, R46, R50 ;  /* 0x0000002e5732e223 */ /* 0x008fe40000000032 */
[----:B------:R-:W-:-:S04]  /*40b0*/  ISETP.GE.AND P6, PT, R48, R47, PT ;  /* 0x0000002f3000720c */ /* 0x000fc80003fc6270 */
[----:B------:R-:W-:Y:S01]  /*40c0*/  ISETP.GE.OR P6, PT, R48, UR12, !P6 ;  /* 0x0000000c30007c0c */ /* 0x000fe2000f7c6670 */
[----:B------:R-:W1:Y:S03]  /*40d0*/  LDC R87, c[0x0][0x364] ;  /* 0x0000d900ff577b82 */ /* 0x000e660000000800 */
[----:B------:R-:W-:-:S05]  /*40e0*/  ISETP.GE.OR P6, PT, R47, UR12, P6 ;  /* 0x0000000c2f007c0c */ /* 0x000fca000b7c6670 */
[----:B------:R-:W3:Y:S08]  /*40f0*/  @!P4 LDC.64 R48, c[0x0][0x388] ;  /* 0x0000e200ff30cb82 */ /* 0x000ef00000000a00 */
[----:B------:R-:W5:Y:S08]  /*4100*/  @!P4 LDC R47, c[0x0][0x384] ;  /* 0x0000e100ff2fcb82 */ /* 0x000f700000000800 */
[----:B------:R-:W5:Y:S08]  /*4110*/  @!P6 LDC R91, c[0x0][0x384] ;  /* 0x0000e100ff5beb82 */ /* 0x000f700000000800 */
[----:B----4-:R-:W4:Y:S01]  /*4120*/  @!P6 LDC.64 R44, c[0x0][0x388] ;  /* 0x0000e200ff2ceb82 */ /* 0x010f220000000a00 */
[----:B---3--:R-:W-:-:S04]  /*4130*/  @!P4 IMAD.WIDE.U32 R88, R83, 0x4, R48 ;  /* 0x000000045358c825 */ /* 0x008fc800078e0030 */
[----:B0-----:R-:W-:Y:S01]  /*4140*/  IMAD R85, R85, UR5, R66 ;  /* 0x0000000555557c24 */ /* 0x001fe2000f8e0242 */
[----:B------:R0:W3:Y:S01]  /*4150*/  @!P4 LDG.E R80, desc[UR8][R88.64] ;  /* 0x000000085850c981 */ /* 0x0000e2000c1e1900 */
[----:B-1----:R-:W-:Y:S02]  /*4160*/  IMAD R87, R87, UR6, R62 ;  /* 0x0000000657577c24 */ /* 0x002fe4000f8e023e */
[----:B-----5:R-:W-:Y:S01]  /*4170*/  @!P4 IMAD.WIDE.U32 R48, R47, 0x4, R48 ;  /* 0x000000042f30c825 */ /* 0x020fe200078e0030 */
[----:B------:R-:W-:-:S03]  /*4180*/  LEA R85, R85, 0x7, 0x3 ;  /* 0x0000000755557811 */ /* 0x000fc600078e18ff */
[----:B------:R-:W-:Y:S01]  /*4190*/  @!P4 IMAD.WIDE R48, R81, 0x4, R48 ;  /* 0x000000045130c825 */ /* 0x000fe200078e0230 */
[----:B0-----:R-:W-:Y:S02]  /*41a0*/  LEA R88, R87, 0x5, 0x3 ;  /* 0x0000000557587811 */ /* 0x001fe400078e18ff */
[----:B------:R-:W0:Y:S03]  /*41b0*/  @!P1 LDC R87, c[0x0][0x384] ;  /* 0x0000e100ff579b82 */ /* 0x000e260000000800 */
[----:B------:R1:W3:Y:S01]  /*41c0*/  @!P4 LDG.E R48, desc[UR8][R48.64] ;  /* 0x000000083030c981 */ /* 0x0002e2000c1e1900 */
[----:B----4-:R-:W-:-:S04]  /*41d0*/  @!P6 IMAD.WIDE.U32 R46, R91, 0x1c, R44 ;  /* 0x0000001c5b2ee825 */ /* 0x010fc800078e002c */
[----:B------:R-:W0:Y:S01]  /*41e0*/  @!P1 LDC.64 R90, c[0x0][0x388] ;  /* 0x0000e200ff5a9b82 */ /* 0x000e220000000a00 */
[----:B------:R-:W-:-:S04]  /*41f0*/  @!P6 IMAD.WIDE.U32 R44, R75, 0x4, R44 ;  /* 0x000000044b2ce825 */ /* 0x000fc800078e002c */
[----:B------:R-:W-:Y:S01]  /*4200*/  @!P6 IMAD.WIDE R46, R81, 0x4, R46 ;  /* 0x00000004512ee825 */ /* 0x000fe200078e022e */
[----:B------:R4:W5:Y:S04]  /*4210*/  @!P6 LDG.E R93, desc[UR8][R44.64] ;  /* 0x000000082c5de981 */ /* 0x000968000c1e1900 */
[----:B------:R4:W5:Y:S01]  /*4220*/  @!P6 LDG.E R86, desc[UR8][R46.64] ;  /* 0x000000082e56e981 */ /* 0x000962000c1e1900 */
[----:B--2---:R-:W-:Y:S01]  /*4230*/  @!P5 FFMA R51, R84, R82, R51 ;  /* 0x000000525433d223 */ /* 0x004fe20000000033 */
[----:B------:R-:W-:-:S04]  /*4240*/  ISETP.GE.AND P5, PT, R88, R85, PT ;  /* 0x000000555800720c */ /* 0x000fc80003fa6270 */
[----:B------:R-:W-:Y:S02]  /*4250*/  ISETP.GE.OR P5, PT, R88, UR12, !P5 ;  /* 0x0000000c58007c0c */ /* 0x000fe4000efa6670 */
[----:B------:R-:W2:Y:S02]  /*4260*/  @!P0 LDC.64 R88, c[0x0][0x388] ;  /* 0x0000e200ff588b82 */ /* 0x000ea40000000a00 */
[----:B------:R-:W-:-:S13]  /*4270*/  ISETP.GE.OR P5, PT, R85, UR12, P5 ;  /* 0x0000000c55007c0c */ /* 0x000fda000afa6670 */
[----:B-1----:R-:W4:Y:S08]  /*4280*/  @!P5 LDC R49, c[0x0][0x384] ;  /* 0x0000e100ff31db82 */ /* 0x002f300000000800 */
[----:B------:R-:W4:Y:S02]  /*4290*/  @!P5 LDC.64 R84, c[0x0][0x388] ;  /* 0x0000e200ff54db82 */ /* 0x000f240000000a00 */
[----:B----4-:R-:W-:-:S06]  /*42a0*/  @!P5 IMAD.WIDE.U32 R44, R49, 0x1c, R84 ;  /* 0x0000001c312cd825 */ /* 0x010fcc00078e0054 */
[----:B------:R-:W1:Y:S01]  /*42b0*/  @!P0 LDC R49, c[0x0][0x384] ;  /* 0x0000e100ff318b82 */ /* 0x000e620000000800 */
[----:B------:R-:W-:-:S04]  /*42c0*/  @!P5 IMAD.WIDE.U32 R46, R79, 0x4, R84 ;  /* 0x000000044f2ed825 */ /* 0x000fc800078e0054 */
[----:B------:R-:W-:Y:S01]  /*42d0*/  @!P5 IMAD.WIDE R44, R81, 0x4, R44 ;  /* 0x00000004512cd825 */ /* 0x000fe200078e022c */
[----:B------:R4:W2:Y:S04]  /*42e0*/  @!P5 LDG.E R82, desc[UR8][R46.64] ;  /* 0x000000082e52d981 */ /* 0x0008a8000c1e1900 */
[----:B------:R0:W2:Y:S01]  /*42f0*/  @!P5 LDG.E R84, desc[UR8][R44.64] ;  /* 0x000000082c54d981 */ /* 0x0000a2000c1e1900 */
[----:B----4-:R-:W4:Y:S01]  /*4300*/  @!P2 LDC R47, c[0x0][0x384] ;  /* 0x0000e100ff2fab82 */ /* 0x010f220000000800 */
[----:B0-----:R-:W-:-:S04]  /*4310*/  @!P1 IMAD.WIDE.U32 R44, R87, 0x18, R90 ;  /* 0x00000018572c9825 */ /* 0x001fc800078e005a */
[----:B------:R-:W-:-:S05]  /*4320*/  @!P1 IMAD.WIDE R44, R81, 0x4, R44 ;  /* 0x00000004512c9825 */ /* 0x000fca00078e022c */
[----:B------:R0:W4:Y:S02]  /*4330*/  @!P1 LDG.E R87, desc[UR8][R44.64] ;  /* 0x000000082c579981 */ /* 0x000124000c1e1900 */
[----:B0-----:R-:W0:Y:S01]  /*4340*/  @!P3 LDC.64 R44, c[0x0][0x388] ;  /* 0x0000e200ff2cbb82 */ /* 0x001e220000000a00 */
[----:B------:R-:W-:-:S06]  /*4350*/  @!P1 IMAD.WIDE.U32 R90, R75, 0x4, R90 ;  /* 0x000000044b5a9825 */ /* 0x000fcc00078e005a */
[----:B------:R1:W4:Y:S02]  /*4360*/  @!P1 LDG.E R91, desc[UR8][R90.64] ;  /* 0x000000085a5b9981 */ /* 0x000324000c1e1900 */
[----:B-1----:R-:W1:Y:S01]  /*4370*/  @!P3 LDC R90, c[0x0][0x384] ;  /* 0x0000e100ff5abb82 */ /* 0x002e620000000800 */
[----:B---3--:R-:W-:Y:S01]  /*4380*/  @!P4 FFMA R65, R80, R48, R65 ;  /* 0x000000305041c223 */ /* 0x008fe20000000041 */
[----:B-----5:R-:W-:Y:S01]  /*4390*/  @!P6 FFMA R52, R93, R86, R52 ;  /* 0x000000565d34e223 */ /* 0x020fe20000000034 */
[----:B--2---:R-:W-:-:S04]  /*43a0*/  @!P0 IMAD.WIDE.U32 R92, R61, 0x4, R88 ;  /* 0x000000043d5c8825 */ /* 0x004fc800078e0058 */
[----:B------:R-:W-:Y:S01]  /*43b0*/  @!P0 IMAD.WIDE.U32 R88, R49, 0x4, R88 ;  /* 0x0000000431588825 */ /* 0x000fe200078e0058 */
[----:B------:R2:W3:Y:S01]  /*43c0*/  @!P0 LDG.E R85, desc[UR8][R92.64] ;  /* 0x000000085c558981 */ /* 0x0004e2000c1e1900 */
[----:B------:R-:W4:Y:S02]  /*43d0*/  @!P2 LDC.64 R48, c[0x0][0x388] ;  /* 0x0000e200ff30ab82 */ /* 0x000f240000000a00 */
[----:B------:R-:W-:-:S05]  /*43e0*/  @!P0 IMAD.WIDE R88, R81, 0x4, R88 ;  /* 0x0000000451588825 */ /* 0x000fca00078e0258 */
[----:B------:R5:W3:Y:S01]  /*43f0*/  @!P0 LDG.E R80, desc[UR8][R88.64] ;  /* 0x0000000858508981 */ /* 0x000ae2000c1e1900 */
[----:B--2---:R-:W2:Y:S08]  /*4400*/  LDC R93, c[0x0][0x360] ;  /* 0x0000d800ff5d7b82 */ /* 0x004eb00000000800 */
[----:B-----5:R-:W5:Y:S01]  /*4410*/  LDC R89, c[0x0][0x364] ;  /* 0x0000d900ff597b82 */ /* 0x020f620000000800 */
[----:B--2---:R-:W-:-:S02]  /*4420*/  IMAD R88, R93, UR5, R66 ;  /* 0x000000055d587c24 */ /* 0x004fc4000f8e0242 */
[----:B0-----:R-:W-:-:S04]  /*4430*/  @!P3 IMAD.WIDE.U32 R92, R83, 0x4, R44 ;  /* 0x00000004535cb825 */ /* 0x001fc800078e002c */
[----:B-----5:R-:W-:Y:S01]  /*4440*/  IMAD R89, R89, UR6, R62 ;  /* 0x0000000659597c24 */ /* 0x020fe2000f8e023e */
[----:B------:R-:W-:Y:S01]  /*4450*/  LEA R88, R88, 0x7, 0x3 ;  /* 0x0000000758587811 */ /* 0x000fe200078e18ff */
[----:B------:R-:W2:Y:S03]  /*4460*/  @!P3 LDG.E R92, desc[UR8][R92.64] ;  /* 0x000000085c5cb981 */ /* 0x000ea6000c1e1900 */
[----:B------:R-:W-:-:S04]  /*4470*/  LEA R89, R89, 0x6, 0x3 ;  /* 0x0000000659597811 */ /* 0x000fc800078e18ff */
[----:B------:R-:W-:-:S04]  /*4480*/  ISETP.GE.AND P6, PT, R89, R88, PT ;  /* 0x000000585900720c */ /* 0x000fc80003fc6270 */
[----:B------:R-:W-:Y:S01]  /*4490*/  ISETP.GE.OR P6, PT, R89, UR12, !P6 ;  /* 0x0000000c59007c0c */ /* 0x000fe2000f7c6670 */
[----:B----4-:R-:W-:-:S03]  /*44a0*/  @!P2 IMAD.WIDE.U32 R46, R47, 0x18, R48 ;  /* 0x000000182f2ea825 */ /* 0x010fc600078e0030 */
[----:B------:R-:W-:Y:S01]  /*44b0*/  ISETP.GE.OR P6, PT, R88, UR12, P6 ;  /* 0x0000000c58007c0c */ /* 0x000fe2000b7c6670 */
[----:B------:R-:W-:-:S05]  /*44c0*/  @!P2 IMAD.WIDE R46, R81, 0x4, R46 ;  /* 0x00000004512ea825 */ /* 0x000fca00078e022e */
[----:B------:R1:W4:Y:S07]  /*44d0*/  @!P2 LDG.E R86, desc[UR8][R46.64] ;  /* 0x000000082e56a981 */ /* 0x00032e000c1e1900 */
[----:B------:R-:W0:Y:S01]  /*44e0*/  @!P6 LDC.64 R88, c[0x0][0x388] ;  /* 0x0000e200ff58eb82 */ /* 0x000e220000000a00 */
[----:B-1----:R-:W-:-:S07]  /*44f0*/  @!P3 IMAD.WIDE.U32 R46, R90, 0x1c, R44 ;  /* 0x0000001c5a2eb825 */ /* 0x002fce00078e002c */
[----:B------:R-:W0:Y:S01]  /*4500*/  @!P6 LDC R45, c[0x0][0x384] ;  /* 0x0000e100ff2deb82 */ /* 0x000e220000000800 */
[----:B------:R-:W-:-:S04]  /*4510*/  @!P2 IMAD.WIDE.U32 R48, R77, 0x4, R48 ;  /* 0x000000044d30a825 */ /* 0x000fc800078e0030 */
[----:B------:R-:W-:Y:S02]  /*4520*/  @!P3 IMAD.WIDE R46, R81, 0x4, R46 ;  /* 0x00000004512eb825 */ /* 0x000fe400078e022e */
[----:B------:R-:W4:Y:S04]  /*4530*/  @!P2 LDG.E R48, desc[UR8][R48.64] ;  /* 0x000000083030a981 */ /* 0x000f28000c1e1900 */
[----:B------:R1:W2:Y:S01]  /*4540*/  @!P3 LDG.E R49, desc[UR8][R46.64] ;  /* 0x000000082e31b981 */ /* 0x0002a2000c1e1900 */
[----:B0-----:R-:W-:-:S04]  /*4550*/  @!P6 IMAD.WIDE.U32 R44, R45, 0x1c, R88 ;  /* 0x0000001c2d2ce825 */ /* 0x001fc800078e0058 */
[----:B------:R-:W-:-:S04]  /*4560*/  @!P6 IMAD.WIDE R44, R81, 0x4, R44 ;  /* 0x00000004512ce825 */ /* 0x000fc800078e022c */
[----:B------:R-:W-:-:S06]  /*4570*/  @!P6 IMAD.WIDE.U32 R88, R76, 0x4, R88 ;  /* 0x000000044c58e825 */ /* 0x000fcc00078e0058 */
[----:B------:R-:W5:Y:S01]  /*4580*/  @!P6 LDG.E R89, desc[UR8][R88.64] ;  /* 0x000000085859e981 */ /* 0x000f62000c1e1900 */
[----:B------:R-:W-:Y:S02]  /*4590*/  @!P5 FFMA R53, R82, R84, R53 ;  /* 0x000000545235d223 */ /* 0x000fe40000000035 */
[----:B------:R-:W0:Y:S08]  /*45a0*/  LDC R84, c[0x0][0x360] ;  /* 0x0000d800ff547b82 */ /* 0x000e300000000800 */
[----:B------:R-:W1:Y:S01]  /*45b0*/  LDC R93, c[0x0][0x364] ;  /* 0x0000d900ff5d7b82 */ /* 0x000e620000000800 */
[----:B0-----:R-:W-:-:S04]  /*45c0*/  IMAD R84, R84, UR5, R66 ;  /* 0x0000000554547c24 */ /* 0x001fc8000f8e0242 */
[----:B------:R-:W-:Y:S02]  /*45d0*/  IMAD.SHL.U32 R84, R84, 0x8, RZ ;  /* 0x0000000854547824 */ /* 0x000fe400078e00ff */
[----:B-1----:R-:W-:-:S04]  /*45e0*/  IMAD R82, R93, UR6, R62 ;  /* 0x000000065d527c24 */ /* 0x002fc8000f8e023e */
[----:B------:R-:W-:Y:S02]  /*45f0*/  IMAD.SHL.U32 R93, R82, 0x8, RZ ;  /* 0x00000008525d7824 */ /* 0x000fe400078e00ff */
[----:B------:R0:W5:Y:S03]  /*4600*/  @!P6 LDG.E R82, desc[UR8][R44.64] ;  /* 0x000000082c52e981 */ /* 0x000166000c1e1900 */
[C---:B------:R-:W-:Y:S02]  /*4610*/  ISETP.GE.AND P5, PT, R93.reuse, R84, PT ;  /* 0x000000545d00720c */ /* 0x040fe40003fa6270 */
[----:B------:R-:W-:Y:S01]  /*4620*/  IADD3 R93, PT, PT, R93, 0x7, RZ ;  /* 0x000000075d5d7810 */ /* 0x000fe20007ffe0ff */
        /* <DEDUP_REMOVED lines=8> */
[----:B------:R-:W5:Y:S05]  /*46b0*/  @!P5 LDG.E R84, desc[UR8][R44.64] ;  /* 0x000000082c54d981 */ /* 0x000f6a000c1e1900 */
[----:B------:R-:W5:Y:S01]  /*46c0*/  @!P5 LDG.E R46, desc[UR8][R46.64] ;  /* 0x000000082e2ed981 */ /* 0x000f62000c1e1900 */
[----:B------:R-:W-:-:S04]  /*46d0*/  UIADD3 UR4, UPT, UPT, UR4, 0x1, URZ ;  /* 0x0000000104047890 */ /* 0x000fc8000fffe0ff */
[----:B------:R-:W-:Y:S01]  /*46e0*/  UISETP.NE.AND UP0, UPT, UR4, URZ, UPT ;  /* 0x000000ff0400728c */ /* 0x000fe2000bf05270 */
[----:B---3--:R-:W-:Y:S01]  /*46f0*/  @!P0 FFMA R60, R85, R80, R60 ;  /* 0x00000050553c8223 */ /* 0x008fe2000000003c */
[----:B------:R-:W-:Y:S01]  /*4700*/  @!P1 FFMA R38, R91, R87, R38 ;  /* 0x000000575b269223 */ /* 0x000fe20000000026 */
[----:B------:R-:W-:Y:S01]  /*4710*/  VIADD R83, R83, 0x1 ;  /* 0x0000000153537836 */ /* 0x000fe20000000000 */
[----:B------:R-:W-:Y:S01]  /*4720*/  IADD3 R64, PT, PT, R64, 0x1, RZ ;  /* 0x0000000140407810 */ /* 0x000fe20007ffe0ff */
[----:B------:R-:W-:Y:S01]  /*4730*/  VIADD R61, R61, 0x1 ;  /* 0x000000013d3d7836 */ /* 0x000fe20000000000 */
[----:B------:R-:W-:Y:S01]  /*4740*/  IADD3 R75, PT, PT, R75, 0x1, RZ ;  /* 0x000000014b4b7810 */ /* 0x000fe20007ffe0ff */
[----:B------:R-:W-:Y:S01]  /*4750*/  VIADD R78, R78, 0x1 ;  /* 0x000000014e4e7836 */ /* 0x000fe20000000000 */
[----:B------:R-:W-:Y:S01]  /*4760*/  IADD3 R77, PT, PT, R77, 0x1, RZ ;  /* 0x000000014d4d7810 */ /* 0x000fe20007ffe0ff */
[----:B------:R-:W-:Y:S02]  /*4770*/  VIADD R79, R79, 0x1 ;  /* 0x000000014f4f7836 */ /* 0x000fe40000000000 */
[----:B------:R-:W-:-:S02]  /*4780*/  VIADD R76, R76, 0x1 ;  /* 0x000000014c4c7836 */ /* 0x000fc40000000000 */
[----:B------:R-:W-:Y:S02]  /*4790*/  VIADD R81, R81, 0x1 ;  /* 0x0000000151517836 */ /* 0x000fe40000000000 */
[----:B----4-:R-:W-:Y:S01]  /*47a0*/  @!P2 FFMA R41, R48, R86, R41 ;  /* 0x000000563029a223 */ /* 0x010fe20000000029 */
[----:B--2---:R-:W-:Y:S01]  /*47b0*/  @!P3 FFMA R43, R92, R49, R43 ;  /* 0x000000315c2bb223 */ /* 0x004fe2000000002b */
[----:B-----5:R-:W-:Y:S01]  /*47c0*/  @!P6 FFMA R54, R89, R82, R54 ;  /* 0x000000525936e223 */ /* 0x020fe20000000036 */
[----:B------:R-:W-:Y:S01]  /*47d0*/  @!P5 FFMA R55, R84, R46, R55 ;  /* 0x0000002e5437d223 */ /* 0x000fe20000000037 */
[----:B------:R-:W-:Y:S06]  /*47e0*/  BRA.U UP0, `(.L_x_1) ;  /* 0xffffffbd006c7547 */ /* 0x000fec000b83ffff */
.L_x_0:
[----:B------:R-:W1:Y:S01]  /*47f0*/  LDC R45, c[0x0][0x360] ;  /* 0x0000d800ff2d7b82 */ /* 0x000e620000000800 */
[----:B------:R-:W2:Y:S07]  /*4800*/  LDCU.64 UR10, c[0x0][0x398] ;  /* 0x00007300ff0a77ac */ /* 0x000eae0008000a00 */
[----:B------:R-:W3:Y:S08]  /*4810*/  LDC R47, c[0x0][0x364] ;  /* 0x0000d900ff2f7b82 */ /* 0x000ef00000000800 */
[----:B------:R-:W4:Y:S01]  /*4820*/  LDC R61, c[0x0][0x380] ;  /* 0x0000e000ff3d7b82 */ /* 0x000f220000000800 */
[----:B-1----:R-:W-:-:S04]  /*4830*/  IMAD R76, R45, UR5, R66 ;  /* 0x000000052d4c7c24 */ /* 0x002fc8000f8e0242 */
[----:B------:R-:W-:Y:S02]  /*4840*/  IMAD.SHL.U32 R75, R76, 0x8, RZ ;  /* 0x000000084c4b7824 */ /* 0x000fe400078e00ff */
[----:B---3--:R-:W-:Y:S02]  /*4850*/  IMAD R44, R47, UR6, R62 ;  /* 0x000000062f2c7c24 */ /* 0x008fe4000f8e023e */
[----:B------:R-:W1:Y:S03]  /*4860*/  LDC.64 R46, c[0x0][0x390] ;  /* 0x0000e400ff2e7b82 */ /* 0x000e660000000a00 */
[----:B------:R-:W-:-:S04]  /*4870*/  SHF.L.U32 R78, R44, 0x3, RZ ;  /* 0x000000032c4e7819 */ /* 0x000fc800000006ff */
[----:B------:R-:W-:-:S04]  /*4880*/  ISETP.GE.AND P0, PT, R78, R75, PT ;  /* 0x0000004b4e00720c */ /* 0x000fc80003f06270 */
[----:B----4-:R-:W-:-:S04]  /*4890*/  ISETP.GE.OR P0, PT, R78, R61, !P0 ;  /* 0x0000003d4e00720c */ /* 0x010fc80004706670 */
[C---:B------:R-:W-:Y:S01]  /*48a0*/  ISETP.GE.OR P0, PT, R75.reuse, R61, P0 ;  /* 0x0000003d4b00720c */ /* 0x040fe20000706670 */
[----:B-1----:R-:W-:-:S04]  /*48b0*/  IMAD.WIDE R44, R75, 0x4, R46 ;  /* 0x000000044b2c7825 */ /* 0x002fc800078e022e */
[----:B------:R-:W-:-:S08]  /*48c0*/  IMAD.WIDE.U32 R46, R78, 0x4, R46 ;  /* 0x000000044e2e7825 */ /* 0x000fd000078e002e */
[----:B0-----:R-:W3:Y:S04]  /*48d0*/  @!P0 LDG.E R77, desc[UR8][R44.64] ;  /* 0x000000082c4d8981 */ /* 0x001ee8000c1e1900 */
[----:B------:R-:W3:Y:S01]  /*48e0*/  @!P0 LDG.E R80, desc[UR8][R46.64] ;  /* 0x000000082e508981 */ /* 0x000ee2000c1e1900 */
[----:B------:R-:W0:Y:S01]  /*48f0*/  LDC R49, c[0x0][0x364] ;  /* 0x0000d900ff317b82 */ /* 0x000e220000000800 */
[----:B------:R-:W-:-:S05]  /*4900*/  @!P0 IMAD R79, R76, R61, RZ ;  /* 0x0000003d4c4f8224 */ /* 0x000fca00078e02ff */
[----:B------:R-:W-:Y:S01]  /*4910*/  @!P0 LEA R79, R79, R78, 0x3 ;  /* 0x0000004e4f4f8211 */ /* 0x000fe200078e18ff */
[----:B0-----:R-:W-:Y:S02]  /*4920*/  IMAD R62, R49, UR6, R62 ;  /* 0x00000006313e7c24 */ /* 0x001fe4000f8e023e */
[----:B------:R-:W0:Y:S02]  /*4930*/  @!P0 LDC.64 R48, c[0x0][0x398] ;  /* 0x0000e600ff308b82 */ /* 0x000e240000000a00 */
[----:B------:R-:W-:-:S04]  /*4940*/  IMAD.SHL.U32 R62, R62, 0x8, RZ ;  /* 0x000000083e3e7824 */ /* 0x000fc800078e00ff */
[----:B------:R-:W-:-:S05]  /*4950*/  VIADD R64, R62, 0x1 ;  /* 0x000000013e407836 */ /* 0x000fca0000000000 */
[----:B------:R-:W-:-:S04]  /*4960*/  ISETP.GE.AND P1, PT, R64, R75, PT ;  /* 0x0000004b4000720c */ /* 0x000fc80003f26270 */
[----:B------:R-:W-:-:S04]  /*4970*/  ISETP.GE.OR P1, PT, R64, R61, !P1 ;  /* 0x0000003d4000720c */ /* 0x000fc80004f26670 */
[----:B------:R-:W-:Y:S01]  /*4980*/  ISETP.GE.OR P1, PT, R75, R61, P1 ;  /* 0x0000003d4b00720c */ /* 0x000fe20000f26670 */
[----:B0-----:R-:W-:-:S04]  /*4990*/  @!P0 IMAD.WIDE R48, R79, 0x4, R48 ;  /* 0x000000044f308825 */ /* 0x001fc800078e0230 */
[----:B---3--:R-:W-:-:S04]  /*49a0*/  @!P0 FMUL R77, R77, R80 ;  /* 0x000000504d4d8220 */ /* 0x008fc80000400000 */
[----:B------:R-:W-:-:S05]  /*49b0*/  @!P0 FMUL R77, R77, R68 ;  /* 0x000000444d4d8220 */ /* 0x000fca0000400000 */
[----:B------:R0:W-:Y:S04]  /*49c0*/  @!P0 STG.E desc[UR8][R48.64], R77 ;  /* 0x0000004d30008986 */ /* 0x0001e8000c101908 */
[----:B------:R-:W3:Y:S04]  /*49d0*/  @!P1 LDG.E R75, desc[UR8][R44.64] ;  /* 0x000000082c4b9981 */ /* 0x000ee8000c1e1900 */
[----:B------:R-:W3:Y:S01]  /*49e0*/  @!P1 LDG.E R78, desc[UR8][R46.64+0x4] ;  /* 0x000004082e4e9981 */ /* 0x000ee2000c1e1900 */
[----:B------:R-:W1:Y:S08]  /*49f0*/  @!P1 LDC R79, c[0x0][0x360] ;  /* 0x0000d800ff4f9b82 */ /* 0x000e700000000800 */
[----:B------:R-:W4:Y:S01]  /*4a00*/  LDC R81, c[0x0][0x360] ;  /* 0x0000d800ff517b82 */ /* 0x000f220000000800 */
[----:B-1----:R-:W-:-:S04]  /*4a10*/  @!P1 IMAD R68, R79, UR5, R66 ;  /* 0x000000054f449c24 */ /* 0x002fc8000f8e0242 */
[----:B------:R-:W-:Y:S02]  /*4a20*/  @!P1 IMAD R76, R68, R61, RZ ;  /* 0x0000003d444c9224 */ /* 0x000fe400078e02ff */
[----:B----4-:R-:W-:-:S03]  /*4a30*/  IMAD R79, R81, UR5, R66 ;  /* 0x00000005514f7c24 */ /* 0x010fc6000f8e0242 */
[----:B0-----:R-:W-:Y:S01]  /*4a40*/  @!P1 SHF.L.U32 R49, R76, 0x3, RZ ;  /* 0x000000034c319819 */ /* 0x001fe200000006ff */
[C---:B------:R-:W-:Y:S02]  /*4a50*/  VIADD R66, R62.reuse, 0x2 ;  /* 0x000000023e427836 */ /* 0x040fe40000000000 */
[----:B------:R-:W-:Y:S01]  /*4a60*/  IMAD.SHL.U32 R68, R79, 0x8, RZ ;  /* 0x000000084f447824 */ /* 0x000fe200078e00ff */
[----:B------:R-:W-:-:S04]  /*4a70*/  @!P1 IADD3 R48, P2, PT, R62, R49, RZ ;  /* 0x000000313e309210 */ /* 0x000fc80007f5e0ff */
[C---:B------:R-:W-:Y:S02]  /*4a80*/  ISETP.GE.AND P0, PT, R66.reuse, R68, PT ;  /* 0x000000444200720c */ /* 0x040fe40003f06270 */
[----:B------:R-:W-:Y:S02]  /*4a90*/  @!P1 LEA.HI.X.SX32 R49, R49, RZ, 0x1, P2 ;  /* 0x000000ff31319211 */ /* 0x000fe400010f0eff */
[-C--:B------:R-:W-:Y:S02]  /*4aa0*/  ISETP.GE.OR P0, PT, R66, R61.reuse, !P0 ;  /* 0x0000003d4200720c */ /* 0x080fe40004706670 */
[----:B--2---:R-:W-:Y:S02]  /*4ab0*/  @!P1 LEA R76, P2, R48, UR10, 0x2 ;  /* 0x0000000a304c9c11 */ /* 0x004fe4000f8410ff */
[----:B------:R-:W-:Y:S02]  /*4ac0*/  ISETP.GE.OR P0, PT, R68, R61, P0 ;  /* 0x0000003d4400720c */ /* 0x000fe40000706670 */
[----:B------:R-:W-:-:S11]  /*4ad0*/  @!P1 LEA.HI.X R77, R48, UR11, R49, 0x2, P2 ;  /* 0x0000000b304d9c11 */ /* 0x000fd600090f1431 */
[----:B------:R-:W0:Y:S01]  /*4ae0*/  @!P0 LDC.64 R48, c[0x0][0x398] ;  /* 0x0000e600ff308b82 */ /* 0x000e220000000a00 */
[----:B---3--:R-:W-:-:S04]  /*4af0*/  @!P1 FMUL R78, R75, R78 ;  /* 0x0000004e4b4e9220 */ /* 0x008fc80000400000 */
[----:B------:R-:W-:-:S05]  /*4b00*/  @!P1 FMUL R75, R78, R63 ;  /* 0x0000003f4e4b9220 */ /* 0x000fca0000400000 */
[----:B------:R0:W-:Y:S04]  /*4b10*/  @!P1 STG.E desc[UR8][R76.64+0x4], R75 ;  /* 0x0000044b4c009986 */ /* 0x0001e8000c101908 */
[----:B------:R-:W2:Y:S04]  /*4b20*/  @!P0 LDG.E R78, desc[UR8][R44.64] ;  /* 0x000000082c4e8981 */ /* 0x000ea8000c1e1900 */
[----:B------:R-:W2:Y:S01]  /*4b30*/  @!P0 LDG.E R79, desc[UR8][R46.64+0x8] ;  /* 0x000008082e4f8981 */ /* 0x000ea2000c1e1900 */
[----:B------:R-:W-:Y:S02]  /*4b40*/  VIADD R63, R62, 0x3 ;  /* 0x000000033e3f7836 */ /* 0x000fe40000000000 */
[----:B------:R-:W-:-:S03]  /*4b50*/  @!P0 IMAD R81, R68, R61, RZ ;  /* 0x0000003d44518224 */ /* 0x000fc600078e02ff */
[C---:B------:R-:W-:Y:S02]  /*4b60*/  ISETP.GE.AND P1, PT, R63.reuse, R68, PT ;  /* 0x000000443f00720c */ /* 0x040fe40003f26270 */
[----:B------:R-:W-:Y:S02]  /*4b70*/  @!P0 IADD3 R80, P2, PT, R62, R81, RZ ;  /* 0x000000513e508210 */ /* 0x000fe40007f5e0ff */
[-C--:B------:R-:W-:Y:S02]  /*4b80*/  ISETP.GE.OR P1, PT, R63, R61.reuse, !P1 ;  /* 0x0000003d3f00720c */ /* 0x080fe40004f26670 */
[----:B------:R-:W-:Y:S02]  /*4b90*/  @!P0 LEA.HI.X.SX32 R81, R81, RZ, 0x1, P2 ;  /* 0x000000ff51518211 */ /* 0x000fe400010f0eff */
[----:B------:R-:W-:Y:S02]  /*4ba0*/  ISETP.GE.OR P1, PT, R68, R61, P1 ;  /* 0x0000003d4400720c */ /* 0x000fe40000f26670 */
[----:B0-----:R-:W-:-:S04]  /*4bb0*/  @!P0 LEA R76, P2, R80, R48, 0x2 ;  /* 0x00000030504c8211 */ /* 0x001fc800078410ff */
[----:B------:R-:W-:-:S07]  /*4bc0*/  @!P0 LEA.HI.X R77, R80, R49, R81, 0x2, P2 ;  /* 0x00000031504d8211 */ /* 0x000fce00010f1451 */
[----:B------:R-:W0:Y:S01]  /*4bd0*/  @!P1 LDC.64 R48, c[0x0][0x398] ;  /* 0x0000e600ff309b82 */ /* 0x000e220000000a00 */
[----:B--2---:R-:W-:-:S04]  /*4be0*/  @!P0 FMUL R78, R78, R79 ;  /* 0x0000004f4e4e8220 */ /* 0x004fc80000400000 */
        /* <DEDUP_REMOVED lines=19> */
[----:B------:R-:W-:Y:S01]  /*4d20*/  IADD3 R71, PT, PT, R62, 0x5, RZ ;  /* 0x000000053e477810 */ /* 0x000fe20007ffe0ff */
        /* <DEDUP_REMOVED lines=44> */
[C---:B------:R-:W-:Y:S01]  /*4ff0*/  IADD3 R72, PT, PT, R68.reuse, 0x1, RZ ;  /* 0x0000000144487810 */ /* 0x040fe20007ffe0ff */
[----:B------:R-:W-:Y:S01]  /*5000*/  @!P1 IMAD R83, R68, R61, RZ ;  /* 0x0000003d44539224 */ /* 0x000fe200078e02ff */
[----:B------:R-:W-:-:S02]  /*5010*/  ISETP.GT.AND P2, PT, R62, R68, PT ;  /* 0x000000443e00720c */ /* 0x000fc40003f44270 */
[C---:B------:R-:W-:Y:S02]  /*5020*/  VIMNMX R78, PT, PT, R62.reuse, R72, !PT ;  /* 0x000000483e4e7248 */ /* 0x040fe40007fe0100 */
[----:B------:R-:W-:Y:S02]  /*5030*/  @!P1 IADD3 R80, P0, PT, R62, R83, RZ ;  /* 0x000000533e509210 */ /* 0x000fe40007f1e0ff */
[----:B------:R-:W-:Y:S02]  /*5040*/  ISETP.GE.OR P2, PT, R78, R61, !P2 ;  /* 0x0000003d4e00720c */ /* 0x000fe40005746670 */
[----:B------:R-:W-:Y:S02]  /*5050*/  @!P1 LEA.HI.X.SX32 R83, R83, RZ, 0x1, P0 ;  /* 0x000000ff53539211 */ /* 0x000fe400000f0eff */
[----:B0-----:R-:W-:-:S04]  /*5060*/  @!P1 LEA R48, P0, R80, R48, 0x2 ;  /* 0x0000003050309211 */ /* 0x001fc800078010ff */
[----:B------:R-:W-:-:S05]  /*5070*/  @!P1 LEA.HI.X R49, R80, R49, R83, 0x2, P0 ;  /* 0x0000003150319211 */ /* 0x000fca00000f1453 */
[----:B-1----:R-:W0:Y:S01]  /*5080*/  @!P2 LDC.64 R76, c[0x0][0x398] ;  /* 0x0000e600ff4cab82 */ /* 0x002e220000000a00 */
[----:B--2---:R-:W-:-:S04]  /*5090*/  @!P1 FMUL R74, R74, R79 ;  /* 0x0000004f4a4a9220 */ /* 0x004fc80000400000 */
[----:B------:R-:W-:-:S05]  /*50a0*/  @!P1 FMUL R81, R74, R69 ;  /* 0x000000454a519220 */ /* 0x000fca0000400000 */
[----:B------:R1:W-:Y:S04]  /*50b0*/  @!P1 STG.E desc[UR8][R48.64+0x1c], R81 ;  /* 0x00001c5130009986 */ /* 0x0003e8000c101908 */
[----:B------:R-:W2:Y:S04]  /*50c0*/  @!P2 LDG.E R74, desc[UR8][R44.64+0x4] ;  /* 0x000004082c4aa981 */ /* 0x000ea8000c1e1900 */
[----:B------:R-:W2:Y:S01]  /*50d0*/  @!P2 LDG.E R79, desc[UR8][R46.64] ;  /* 0x000000082e4fa981 */ /* 0x000ea2000c1e1900 */
[----:B------:R-:W-:Y:S01]  /*50e0*/  ISETP.GE.AND P0, PT, R62, R68, PT ;  /* 0x000000443e00720c */ /* 0x000fe20003f06270 */
[----:B------:R-:W-:Y:S01]  /*50f0*/  IMAD R69, R68, R61, R61 ;  /* 0x0000003d44457224 */ /* 0x000fe200078e023d */
[----:B------:R-:W-:-:S03]  /*5100*/  VIMNMX R78, PT, PT, R64, R72, !PT ;  /* 0x00000048404e7248 */ /* 0x000fc60007fe0100 */
[----:B------:R-:W-:Y:S01]  /*5110*/  @!P2 IMAD.IADD R85, R62, 0x1, R69 ;  /* 0x000000013e55a824 */ /* 0x000fe200078e0245 */
[----:B------:R-:W-:-:S13]  /*5120*/  ISETP.GE.OR P3, PT, R78, R61, !P0 ;  /* 0x0000003d4e00720c */ /* 0x000fda0004766670 */
[----:B-1----:R-:W1:Y:S01]  /*5130*/  @!P3 LDC.64 R48, c[0x0][0x398] ;  /* 0x0000e600ff30bb82 */ /* 0x002e620000000a00 */
[----:B--2---:R-:W-:Y:S01]  /*5140*/  @!P2 FMUL R83, R74, R79 ;  /* 0x0000004f4a53a220 */ /* 0x004fe20000400000 */
[----:B0-----:R-:W-:-:S04]  /*5150*/  @!P2 IMAD.WIDE R78, R85, 0x4, R76 ;  /* 0x00000004554ea825 */ /* 0x001fc800078e024c */
[----:B------:R-:W-:-:S05]  /*5160*/  @!P2 FMUL R83, R83, R70 ;  /* 0x000000465353a220 */ /* 0x000fca0000400000 */
[----:B------:R0:W-:Y:S04]  /*5170*/  @!P2 STG.E desc[UR8][R78.64], R83 ;  /* 0x000000534e00a986 */ /* 0x0001e8000c101908 */
[----:B------:R-:W2:Y:S04]  /*5180*/  @!P3 LDG.E R70, desc[UR8][R44.64+0x4] ;  /* 0x000004082c46b981 */ /* 0x000ea8000c1e1900 */
[----:B------:R-:W2:Y:S01]  /*5190*/  @!P3 LDG.E R77, desc[UR8][R46.64+0x4] ;  /* 0x000004082e4db981 */ /* 0x000ea2000c1e1900 */
[----:B------:R-:W-:Y:S02]  /*51a0*/  ISETP.GT.AND P1, PT, R66, R68, PT ;  /* 0x000000444200720c */ /* 0x000fe40003f24270 */
[----:B------:R-:W-:-:S02]  /*51b0*/  @!P3 IADD3 R74, P2, PT, R62, R69, RZ ;  /* 0x000000453e4ab210 */ /* 0x000fc40007f5e0ff */
[-C--:B------:R-:W-:Y:S02]  /*51c0*/  ISETP.GE.OR P1, PT, R66, R61.reuse, !P1 ;  /* 0x0000003d4200720c */ /* 0x080fe40004f26670 */
[----:B------:R-:W-:Y:S02]  /*51d0*/  @!P3 LEA.HI.X.SX32 R80, R69, RZ, 0x1, P2 ;  /* 0x000000ff4550b211 */ /* 0x000fe400010f0eff */
[----:B------:R-:W-:Y:S02]  /*51e0*/  ISETP.GE.OR P1, PT, R72, R61, P1 ;  /* 0x0000003d4800720c */ /* 0x000fe40000f26670 */
[----:B-1----:R-:W-:Y:S01]  /*51f0*/  @!P3 LEA R76, P2, R74, R48, 0x2 ;  /* 0x000000304a4cb211 */ /* 0x002fe200078410ff */
[----:B--2---:R-:W-:-:S03]  /*5200*/  @!P3 FMUL R70, R70, R77 ;  /* 0x0000004d4646b220 */ /* 0x004fc60000400000 */
[----:B------:R-:W-:-:S07]  /*5210*/  @!P3 LEA.HI.X R77, R74, R49, R80, 0x2, P2 ;  /* 0x000000314a4db211 */ /* 0x000fce00010f1450 */
[----:B------:R-:W1:Y:S01]  /*5220*/  @!P1 LDC.64 R48, c[0x0][0x398] ;  /* 0x0000e600ff309b82 */ /* 0x000e620000000a00 */
[----:B------:R-:W-:-:S05]  /*5230*/  @!P3 FMUL R65, R70, R65 ;  /* 0x000000414641b220 */ /* 0x000fca0000400000 */
[----:B------:R2:W-:Y:S04]  /*5240*/  @!P3 STG.E desc[UR8][R76.64+0x4], R65 ;  /* 0x000004414c00b986 */ /* 0x0005e8000c101908 */
[----:B------:R-:W3:Y:S04]  /*5250*/  @!P1 LDG.E R70, desc[UR8][R44.64+0x4] ;  /* 0x000004082c469981 */ /* 0x000ee8000c1e1900 */
[----:B0-----:R-:W3:Y:S01]  /*5260*/  @!P1 LDG.E R79, desc[UR8][R46.64+0x8] ;  /* 0x000008082e4f9981 */ /* 0x001ee2000c1e1900 */
[----:B------:R-:W-:Y:S02]  /*5270*/  ISETP.GT.AND P2, PT, R63, R68, PT ;  /* 0x000000443f00720c */ /* 0x000fe40003f44270 */
[----:B------:R-:W-:-:S02]  /*5280*/  @!P1 IADD3 R74, P3, PT, R62, R69, RZ ;  /* 0x000000453e4a9210 */ /* 0x000fc40007f7e0ff */
[-C--:B------:R-:W-:Y:S02]  /*5290*/  ISETP.GE.OR P2, PT, R63, R61.reuse, !P2 ;  /* 0x0000003d3f00720c */ /* 0x080fe40005746670 */
[----:B------:R-:W-:Y:S02]  /*52a0*/  @!P1 LEA.HI.X.SX32 R80, R69, RZ, 0x1, P3 ;  /* 0x000000ff45509211 */ /* 0x000fe400018f0eff */
[----:B------:R-:W-:Y:S02]  /*52b0*/  ISETP.GE.OR P2, PT, R72, R61, P2 ;  /* 0x0000003d4800720c */ /* 0x000fe40001746670 */
[----:B-1----:R-:W-:Y:S01]  /*52c0*/  @!P1 LEA R78, P3, R74, R48, 0x2 ;  /* 0x000000304a4e9211 */ /* 0x002fe200078610ff */
[----:B---3--:R-:W-:-:S03]  /*52d0*/  @!P1 FMUL R81, R70, R79 ;  /* 0x0000004f46519220 */ /* 0x008fc60000400000 */
[----:B------:R-:W-:-:S07]  /*52e0*/  @!P1 LEA.HI.X R79, R74, R49, R80, 0x2, P3 ;  /* 0x000000314a4f9211 */ /* 0x000fce00018f1450 */
[----:B------:R-:W0:Y:S01]  /*52f0*/  @!P2 LDC.64 R48, c[0x0][0x398] ;  /* 0x0000e600ff30ab82 */ /* 0x000e220000000a00 */
[----:B------:R-:W-:-:S05]  /*5300*/  @!P1 FMUL R81, R81, R60 ;  /* 0x0000003c51519220 */ /* 0x000fca0000400000 */
[----:B------:R1:W-:Y:S04]  /*5310*/  @!P1 STG.E desc[UR8][R78.64+0x8], R81 ;  /* 0x000008514e009986 */ /* 0x0003e8000c101908 */
[----:B------:R-:W3:Y:S04]  /*5320*/  @!P2 LDG.E R60, desc[UR8][R44.64+0x4] ;  /* 0x000004082c3ca981 */ /* 0x000ee8000c1e1900 */
[----:B--2---:R-:W3:Y:S01]  /*5330*/  @!P2 LDG.E R65, desc[UR8][R46.64+0xc] ;  /* 0x00000c082e41a981 */ /* 0x004ee2000c1e1900 */
[C---:B------:R-:W-:Y:S02]  /*5340*/  ISETP.GT.AND P1, PT, R67.reuse, R68, PT ;  /* 0x000000444300720c */ /* 0x040fe40003f24270 */
[----:B------:R-:W-:-:S02]  /*5350*/  VIMNMX R70, PT, PT, R67, R72, !PT ;  /* 0x0000004843467248 */ /* 0x000fc40007fe0100 */
[----:B------:R-:W-:Y:S02]  /*5360*/  @!P2 IADD3 R74, P3, PT, R62, R69, RZ ;  /* 0x000000453e4aa210 */ /* 0x000fe40007f7e0ff */
[----:B------:R-:W-:Y:S02]  /*5370*/  ISETP.GE.OR P1, PT, R70, R61, !P1 ;  /* 0x0000003d4600720c */ /* 0x000fe40004f26670 */
[----:B------:R-:W-:Y:S02]  /*5380*/  @!P2 LEA.HI.X.SX32 R70, R69, RZ, 0x1, P3 ;  /* 0x000000ff4546a211 */ /* 0x000fe400018f0eff */
[----:B0-----:R-:W-:-:S04]  /*5390*/  @!P2 LEA R76, P3, R74, R48, 0x2 ;  /* 0x000000304a4ca211 */ /* 0x001fc800078610ff */
[----:B------:R-:W-:-:S05]  /*53a0*/  @!P2 LEA.HI.X R77, R74, R49, R70, 0x2, P3 ;  /* 0x000000314a4da211 */ /* 0x000fca00018f1446 */
[----:B------:R-:W1:Y:S01]  /*53b0*/  @!P1 LDC.64 R48, c[0x0][0x398] ;  /* 0x0000e600ff309b82 */ /* 0x000e620000000a00 */
[----:B---3--:R-:W-:-:S04]  /*53c0*/  @!P2 FMUL R60, R60, R65 ;  /* 0x000000413c3ca220 */ /* 0x008fc80000400000 */
[----:B------:R-:W-:-:S05]  /*53d0*/  @!P2 FMUL R59, R60, R59 ;  /* 0x0000003b3c3ba220 */ /* 0x000fca0000400000 */
[----:B------:R0:W-:Y:S04]  /*53e0*/  @!P2 STG.E desc[UR8][R76.64+0xc], R59 ;  /* 0x00000c3b4c00a986 */ /* 0x0001e8000c101908 */
[----:B------:R-:W2:Y:S04]  /*53f0*/  @!P1 LDG.E R60, desc[UR8][R44.64+0x4] ;  /* 0x000004082c3c9981 */ /* 0x000ea8000c1e1900 */
[----:B------:R-:W2:Y:S01]  /*5400*/  @!P1 LDG.E R65, desc[UR8][R46.64+0x10] ;  /* 0x000010082e419981 */ /* 0x000ea2000c1e1900 */
[C---:B------:R-:W-:Y:S02]  /*5410*/  ISETP.GT.AND P2, PT, R71.reuse, R68, PT ;  /* 0x000000444700720c */ /* 0x040fe40003f44270 */
[----:B------:R-:W-:-:S02]  /*5420*/  VIMNMX R70, PT, PT, R71, R72, !PT ;  /* 0x0000004847467248 */ /* 0x000fc40007fe0100 */
[----:B------:R-:W-:Y:S02]  /*5430*/  @!P1 IADD3 R74, P3, PT, R62, R69, RZ ;  /* 0x000000453e4a9210 */ /* 0x000fe40007f7e0ff */
[----:B------:R-:W-:Y:S02]  /*5440*/  ISETP.GE.OR P2, PT, R70, R61, !P2 ;  /* 0x0000003d4600720c */ /* 0x000fe40005746670 */
[----:B------:R-:W-:Y:S02]  /*5450*/  @!P1 LEA.HI.X.SX32 R70, R69, RZ, 0x1, P3 ;  /* 0x000000ff45469211 */ /* 0x000fe400018f0eff */
[----:B-1----:R-:W-:-:S04]  /*5460*/  @!P1 LEA R78, P3, R74, R48, 0x2 ;  /* 0x000000304a4e9211 */ /* 0x002fc800078610ff */
[----:B------:R-:W-:-:S05]  /*5470*/  @!P1 LEA.HI.X R79, R74, R49, R70, 0x2, P3 ;  /* 0x000000314a4f9211 */ /* 0x000fca00018f1446 */
[----:B------:R-:W1:Y:S01]  /*5480*/  @!P2 LDC.64 R48, c[0x0][0x398] ;  /* 0x0000e600ff30ab82 */ /* 0x000e620000000a00 */
[----:B--2---:R-:W-:-:S04]  /*5490*/  @!P1 FMUL R65, R60, R65 ;  /* 0x000000413c419220 */ /* 0x004fc80000400000 */
[----:B------:R-:W-:-:S05]  /*54a0*/  @!P1 FMUL R65, R65, R58 ;  /* 0x0000003a41419220 */ /* 0x000fca0000400000 */
[----:B------:R2:W-:Y:S04]  /*54b0*/  @!P1 STG.E desc[UR8][R78.64+0x10], R65 ;  /* 0x000010414e009986 */ /* 0x0005e8000c101908 */
[----:B0-----:R-:W3:Y:S04]  /*54c0*/  @!P2 LDG.E R59, desc[UR8][R44.64+0x4] ;  /* 0x000004082c3ba981 */ /* 0x001ee8000c1e1900 */
[----:B------:R-:W3:Y:S01]  /*54d0*/  @!P2 LDG.E R60, desc[UR8][R46.64+0x14] ;  /* 0x000014082e3ca981 */ /* 0x000ee2000c1e1900 */
[C---:B------:R-:W-:Y:S02]  /*54e0*/  ISETP.GT.AND P1, PT, R75.reuse, R68, PT ;  /* 0x000000444b00720c */ /* 0x040fe40003f24270 */
[----:B------:R-:W-:-:S02]  /*54f0*/  VIMNMX R58, PT, PT, R75, R72, !PT ;  /* 0x000000484b3a7248 */ /* 0x000fc40007fe0100 */
[----:B------:R-:W-:Y:S02]  /*5500*/  @!P2 IADD3 R70, P3, PT, R62, R69, RZ ;  /* 0x000000453e46a210 */ /* 0x000fe40007f7e0ff */
[----:B------:R-:W-:Y:S02]  /*5510*/  ISETP.GE.OR P1, PT, R58, R61, !P1 ;  /* 0x0000003d3a00720c */ /* 0x000fe40004f26670 */
[----:B------:R-:W-:Y:S02]  /*5520*/  @!P2 LEA.HI.X.SX32 R74, R69, RZ, 0x1, P3 ;  /* 0x000000ff454aa211 */ /* 0x000fe400018f0eff */
[----:B-1----:R-:W-:Y:S01]  /*5530*/  @!P2 LEA R58, P3, R70, R48, 0x2 ;  /* 0x00000030463aa211 */ /* 0x002fe200078610ff */
[----:B---3--:R-:W-:-:S03]  /*5540*/  @!P2 FMUL R60, R59, R60 ;  /* 0x0000003c3b3ca220 */ /* 0x008fc60000400000 */
[----:B------:R-:W-:-:S05]  /*5550*/  @!P2 LEA.HI.X R59, R70, R49, R74, 0x2, P3 ;  /* 0x00000031463ba211 */ /* 0x000fca00018f144a */
        /* <DEDUP_REMOVED lines=12> */
[----:B------:R-:W0:Y:S01]  /*5620*/  @!P2 LDC.64 R48, c[0x0][0x398] ;  /* 0x0000e600ff30ab82 */ /* 0x000e220000000a00 */
[----:B---3--:R-:W-:-:S04]  /*5630*/  @!P1 FMUL R65, R60, R65 ;  /* 0x000000413c419220 */ /* 0x008fc80000400000 */
[----:B------:R-:W-:-:S05]  /*5640*/  @!P1 FMUL R65, R65, R56 ;  /* 0x0000003841419220 */ /* 0x000fca0000400000 */
[----:B------:R2:W-:Y:S04]  /*5650*/  @!P1 STG.E desc[UR8][R76.64+0x18], R65 ;  /* 0x000018414c009986 */ /* 0x0005e8000c101908 */
[----:B------:R-:W3:Y:S04]  /*5660*/  @!P2 LDG.E R56, desc[UR8][R44.64+0x4] ;  /* 0x000004082c38a981 */ /* 0x000ee8000c1e1900 */
[----:B-1----:R-:W3:Y:S01]  /*5670*/  @!P2 LDG.E R57, desc[UR8][R46.64+0x1c] ;  /* 0x00001c082e39a981 */ /* 0x002ee2000c1e1900 */
[----:B------:R-:W-:Y:S01]  /*5680*/  VIADD R58, R68, 0x2 ;  /* 0x00000002443a7836 */ /* 0x000fe20000000000 */
[----:B------:R-:W-:-:S04]  /*5690*/  @!P2 IADD3 R59, P3, PT, R62, R69, RZ ;  /* 0x000000453e3ba210 */ /* 0x000fc80007f7e0ff */
[CC--:B------:R-:W-:Y:S02]  /*56a0*/  ISETP.GE.AND P1, PT, R62.reuse, R58.reuse, PT ;  /* 0x0000003a3e00720c */ /* 0x0c0fe40003f26270 */
[----:B------:R-:W-:-:S04]  /*56b0*/  VIMNMX R60, PT, PT, R62, R58, !PT ;  /* 0x0000003a3e3c7248 */ /* 0x000fc80007fe0100 */
[----:B------:R-:W-:Y:S02]  /*56c0*/  ISETP.GE.OR P1, PT, R60, R61, !P1 ;  /* 0x0000003d3c00720c */ /* 0x000fe40004f26670 */
[----:B------:R-:W-:Y:S02]  /*56d0*/  @!P2 LEA.HI.X.SX32 R60, R69, RZ, 0x1, P3 ;  /* 0x000000ff453ca211 */ /* 0x000fe400018f0eff */
[----:B0-----:R-:W-:-:S04]  /*56e0*/  @!P2 LEA R48, P3, R59, R48, 0x2 ;  /* 0x000000303b30a211 */ /* 0x001fc800078610ff */
[----:B------:R-:W-:Y:S01]  /*56f0*/  @!P2 LEA.HI.X R49, R59, R49, R60, 0x2, P3 ;  /* 0x000000313b31a211 */ /* 0x000fe200018f143c */
[----:B---3--:R-:W-:-:S04]  /*5700*/  @!P2 FMUL R57, R56, R57 ;  /* 0x000000393839a220 */ /* 0x008fc80000400000 */
[----:B------:R-:W-:Y:S02]  /*5710*/  @!P2 FMUL R59, R57, R0 ;  /* 0x00000000393ba220 */ /* 0x000fe40000400000 */
[----:B------:R-:W0:Y:S03]  /*5720*/  @!P1 LDC.64 R56, c[0x0][0x398] ;  /* 0x0000e600ff389b82 */ /* 0x000e260000000a00 */
[----:B------:R1:W-:Y:S04]  /*5730*/  @!P2 STG.E desc[UR8][R48.64+0x1c], R59 ;  /* 0x00001c3b3000a986 */ /* 0x0003e8000c101908 */
[----:B------:R-:W3:Y:S04]  /*5740*/  @!P1 LDG.E R0, desc[UR8][R44.64+0x8] ;  /* 0x000008082c009981 */ /* 0x000ee8000c1e1900 */
[----:B--2---:R-:W3:Y:S01]  /*5750*/  @!P1 LDG.E R65, desc[UR8][R46.64] ;  /* 0x000000082e419981 */ /* 0x004ee2000c1e1900 */
[----:B------:R-:W-:-:S02]  /*5760*/  ISETP.GE.AND P2, PT, R64, R58, PT ;  /* 0x0000003a4000720c */ /* 0x000fc40003f46270 */
[-C--:B------:R-:W-:Y:S02]  /*5770*/  IADD3 R69, PT, PT, R69, R61.reuse, RZ ;  /* 0x0000003d45457210 */ /* 0x080fe40007ffe0ff */
[----:B------:R-:W-:-:S03]  /*5780*/  ISETP.GE.OR P2, PT, R64, R61, !P2 ;  /* 0x0000003d4000720c */ /* 0x000fc60005746670 */
[----:B------:R-:W-:Y:S01]  /*5790*/  @!P1 IMAD.IADD R77, R62, 0x1, R69 ;  /* 0x000000013e4d9824 */ /* 0x000fe200078e0245 */
[----:B------:R-:W-:-:S03]  /*57a0*/  ISETP.GE.OR P2, PT, R58, R61, P2 ;  /* 0x0000003d3a00720c */ /* 0x000fc60001746670 */
[----:B0-----:R-:W-:-:S04]  /*57b0*/  @!P1 IMAD.WIDE R56, R77, 0x4, R56 ;  /* 0x000000044d389825 */ /* 0x001fc800078e0238 */
[----:B---3--:R-:W-:-:S04]  /*57c0*/  @!P1 FMUL R65, R0, R65 ;  /* 0x0000004100419220 */ /* 0x008fc80000400000 */
[----:B------:R-:W-:-:S05]  /*57d0*/  @!P1 FMUL R65, R65, R2 ;  /* 0x0000000241419220 */ /* 0x000fca0000400000 */
[----:B------:R0:W-:Y:S04]  /*57e0*/  @!P1 STG.E desc[UR8][R56.64], R65 ;  /* 0x0000004138009986 */ /* 0x0001e8000c101908 */
[----:B------:R-:W2:Y:S04]  /*57f0*/  @!P2 LDG.E R0, desc[UR8][R44.64+0x8] ;  /* 0x000008082c00a981 */ /* 0x000ea8000c1e1900 */
[----:B-1----:R-:W2:Y:S01]  /*5800*/  @!P2 LDG.E R49, desc[UR8][R46.64+0x4] ;  /* 0x000004082e31a981 */ /* 0x002ea2000c1e1900 */
[----:B------:R-:W-:Y:S02]  /*5810*/  VIMNMX R2, PT, PT, R66, R58, !PT ;  /* 0x0000003a42027248 */ /* 0x000fe40007fe0100 */
[----:B------:R-:W-:-:S02]  /*5820*/  IADD3 R59, P1, PT, R62, R69, RZ ;  /* 0x000000453e3b7210 */ /* 0x000fc40007f3e0ff */
[----:B------:R-:W-:Y:S02]  /*5830*/  ISETP.GE.OR P3, PT, R2, R61, !P0 ;  /* 0x0000003d0200720c */ /* 0x000fe40004766670 */
[----:B------:R-:W-:Y:S02]  /*5840*/  LEA.HI.X.SX32 R2, R69, RZ, 0x1, P1 ;  /* 0x000000ff45027211 */ /* 0x000fe400008f0eff */
[----:B------:R-:W-:Y:S01]  /*5850*/  LEA R48, P1, R59, UR10, 0x2 ;  /* 0x0000000a3b307c11 */ /* 0x000fe2000f8210ff */
[----:B--2---:R-:W-:-:S03]  /*5860*/  @!P2 FMUL R0, R0, R49 ;  /* 0x000000310000a220 */ /* 0x004fc60000400000 */
[----:B------:R-:W-:Y:S01]  /*5870*/  LEA.HI.X R49, R59, UR11, R2, 0x2, P1 ;  /* 0x0000000b3b317c11 */ /* 0x000fe200088f1402 */
[----:B------:R-:W-:-:S05]  /*5880*/  @!P2 FMUL R3, R0, R3 ;  /* 0x000000030003a220 */ /* 0x000fca0000400000 */
[----:B------:R1:W-:Y:S04]  /*5890*/  @!P2 STG.E desc[UR8][R48.64+0x4], R3 ;  /* 0x000004033000a986 */ /* 0x0003e8000c101908 */
[----:B------:R-:W2:Y:S04]  /*58a0*/  @!P3 LDG.E R0, desc[UR8][R44.64+0x8] ;  /* 0x000008082c00b981 */ /* 0x000ea8000c1e1900 */
[----:B0-----:R-:W2:Y:S01]  /*58b0*/  @!P3 LDG.E R57, desc[UR8][R46.64+0x8] ;  /* 0x000008082e39b981 */ /* 0x001ea2000c1e1900 */
[CC--:B------:R-:W-:Y:S02]  /*58c0*/  ISETP.GE.AND P1, PT, R63.reuse, R58.reuse, PT ;  /* 0x0000003a3f00720c */ /* 0x0c0fe40003f26270 */
[----:B------:R-:W-:-:S04]  /*58d0*/  VIMNMX R2, PT, PT, R63, R58, !PT ;  /* 0x0000003a3f027248 */ /* 0x000fc80007fe0100 */
[----:B------:R-:W-:Y:S01]  /*58e0*/  ISETP.GE.OR P1, PT, R2, R61, !P1 ;  /* 0x0000003d0200720c */ /* 0x000fe20004f26670 */
[----:B--2---:R-:W-:-:S04]  /*58f0*/  @!P3 FMUL R57, R0, R57 ;  /* 0x000000390039b220 */ /* 0x004fc80000400000 */
[----:B------:R-:W-:-:S05]  /*5900*/  @!P3 FMUL R57, R57, R4 ;  /* 0x000000043939b220 */ /* 0x000fca0000400000 */
[----:B------:R0:W-:Y:S04]  /*5910*/  @!P3 STG.E desc[UR8][R48.64+0x8], R57 ;  /* 0x000008393000b986 */ /* 0x0001e8000c101908 */
[----:B------:R-:W2:Y:S04]  /*5920*/  @!P1 LDG.E R0, desc[UR8][R44.64+0x8] ;  /* 0x000008082c009981 */ /* 0x000ea8000c1e1900 */
[----:B------:R-:W2:Y:S01]  /*5930*/  @!P1 LDG.E R59, desc[UR8][R46.64+0xc] ;  /* 0x00000c082e3b9981 */ /* 0x000ea2000c1e1900 */
[CC--:B------:R-:W-:Y:S02]  /*5940*/  ISETP.GE.AND P2, PT, R67.reuse, R58.reuse, PT ;  /* 0x0000003a4300720c */ /* 0x0c0fe40003f46270 */
[----:B------:R-:W-:-:S04]  /*5950*/  VIMNMX R2, PT, PT, R67, R58, !PT ;  /* 0x0000003a43027248 */ /* 0x000fc80007fe0100 */
[----:B------:R-:W-:Y:S01]  /*5960*/  ISETP.GE.OR P2, PT, R2, R61, !P2 ;  /* 0x0000003d0200720c */ /* 0x000fe20005746670 */
[----:B--2---:R-:W-:-:S04]  /*5970*/  @!P1 FMUL R0, R0, R59 ;  /* 0x0000003b00009220 */ /* 0x004fc80000400000 */
[----:B------:R-:W-:-:S05]  /*5980*/  @!P1 FMUL R5, R0, R5 ;  /* 0x0000000500059220 */ /* 0x000fca0000400000 */
[----:B------:R2:W-:Y:S04]  /*5990*/  @!P1 STG.E desc[UR8][R48.64+0xc], R5 ;  /* 0x00000c0530009986 */ /* 0x0005e8000c101908 */
[----:B------:R-:W3:Y:S04]  /*59a0*/  @!P2 LDG.E R0, desc[UR8][R44.64+0x8] ;  /* 0x000008082c00a981 */ /* 0x000ee8000c1e1900 */
[----:B-1----:R-:W3:Y:S01]  /*59b0*/  @!P2 LDG.E R3, desc[UR8][R46.64+0x10] ;  /* 0x000010082e03a981 */ /* 0x002ee2000c1e1900 */
[CC--:B------:R-:W-:Y:S02]  /*59c0*/  ISETP.GE.AND P1, PT, R71.reuse, R58.reuse, PT ;  /* 0x0000003a4700720c */ /* 0x0c0fe40003f26270 */
[----:B------:R-:W-:-:S04]  /*59d0*/  VIMNMX R2, PT, PT, R71, R58, !PT ;  /* 0x0000003a47027248 */ /* 0x000fc80007fe0100 */
[----:B------:R-:W-:Y:S01]  /*59e0*/  ISETP.GE.OR P1, PT, R2, R61, !P1 ;  /* 0x0000003d0200720c */ /* 0x000fe20004f26670 */
[----:B---3--:R-:W-:-:S04]  /*59f0*/  @!P2 FMUL R3, R0, R3 ;  /* 0x000000030003a220 */ /* 0x008fc80000400000 */
[----:B------:R-:W-:-:S05]  /*5a00*/  @!P2 FMUL R3, R3, R6 ;  /* 0x000000060303a220 */ /* 0x000fca0000400000 */
[----:B------:R1:W-:Y:S04]  /*5a10*/  @!P2 STG.E desc[UR8][R48.64+0x10], R3 ;  /* 0x000010033000a986 */ /* 0x0003e8000c101908 */
[----:B------:R-:W3:Y:S04]  /*5a20*/  @!P1 LDG.E R0, desc[UR8][R44.64+0x8] ;  /* 0x000008082c009981 */ /* 0x000ee8000c1e1900 */
[----:B0-----:R-:W3:Y:S01]  /*5a30*/  @!P1 LDG.E R57, desc[UR8][R46.64+0x14] ;  /* 0x000014082e399981 */ /* 0x001ee2000c1e1900 */
[CC--:B------:R-:W-:Y:S02]  /*5a40*/  ISETP.GE.AND P2, PT, R75.reuse, R58.reuse, PT ;  /* 0x0000003a4b00720c */ /* 0x0c0fe40003f46270 */
[----:B------:R-:W-:-:S04]  /*5a50*/  VIMNMX R2, PT, PT, R75, R58, !PT ;  /* 0x0000003a4b027248 */ /* 0x000fc80007fe0100 */
[----:B------:R-:W-:Y:S01]  /*5a60*/  ISETP.GE.OR P2, PT, R2, R61, !P2 ;  /* 0x0000003d0200720c */ /* 0x000fe20005746670 */
[----:B---3--:R-:W-:-:S04]  /*5a70*/  @!P1 FMUL R0, R0, R57 ;  /* 0x0000003900009220 */ /* 0x008fc80000400000 */
[----:B------:R-:W-:-:S05]  /*5a80*/  @!P1 FMUL R7, R0, R7 ;  /* 0x0000000700079220 */ /* 0x000fca0000400000 */
[----:B------:R-:W-:Y:S04]  /*5a90*/  @!P1 STG.E desc[UR8][R48.64+0x14], R7 ;  /* 0x0000140730009986 */ /* 0x000fe8000c101908 */
[----:B------:R-:W3:Y:S04]  /*5aa0*/  @!P2 LDG.E R0, desc[UR8][R44.64+0x8] ;  /* 0x000008082c00a981 */ /* 0x000ee8000c1e1900 */
[----:B--2---:R-:W3:Y:S01]  /*5ab0*/  @!P2 LDG.E R5, desc[UR8][R46.64+0x18] ;  /* 0x000018082e05a981 */ /* 0x004ee2000c1e1900 */
[CC--:B------:R-:W-:Y:S02]  /*5ac0*/  ISETP.GE.AND P1, PT, R73.reuse, R58.reuse, PT ;  /* 0x0000003a4900720c */ /* 0x0c0fe40003f26270 */
[----:B------:R-:W-:-:S04]  /*5ad0*/  VIMNMX R58, PT, PT, R73, R58, !PT ;  /* 0x0000003a493a7248 */ /* 0x000fc80007fe0100 */
[----:B------:R-:W-:Y:S01]  /*5ae0*/  ISETP.GE.OR P1, PT, R58, R61, !P1 ;  /* 0x0000003d3a00720c */ /* 0x000fe20004f26670 */
[----:B---3--:R-:W-:-:S04]  /*5af0*/  @!P2 FMUL R5, R0, R5 ;  /* 0x000000050005a220 */ /* 0x008fc80000400000 */
[----:B------:R-:W-:-:S05]  /*5b00*/  @!P2 FMUL R5, R5, R8 ;  /* 0x000000080505a220 */ /* 0x000fca0000400000 */
[----:B------:R0:W-:Y:S04]  /*5b10*/  @!P2 STG.E desc[UR8][R48.64+0x18], R5 ;  /* 0x000018053000a986 */ /* 0x0001e8000c101908 */
[----:B------:R-:W2:Y:S04]  /*5b20*/  @!P1 LDG.E R2, desc[UR8][R44.64+0x8] ;  /* 0x000008082c029981 */ /* 0x000ea8000c1e1900 */
[----:B-1----:R-:W2:Y:S01]  /*5b30*/  @!P1 LDG.E R3, desc[UR8][R46.64+0x1c] ;  /* 0x00001c082e039981 */ /* 0x002ea2000c1e1900 */
[----:B------:R-:W-:-:S05]  /*5b40*/  VIADD R0, R68, 0x3 ;  /* 0x0000000344007836 */ /* 0x000fca0000000000 */
[CC--:B------:R-:W-:Y:S02]  /*5b50*/  ISETP.GE.AND P2, PT, R62.reuse, R0.reuse, PT ;  /* 0x000000003e00720c */ /* 0x0c0fe40003f46270 */
[----:B------:R-:W-:-:S04]  /*5b60*/  VIMNMX R4, PT, PT, R62, R0, !PT ;  /* 0x000000003e047248 */ /* 0x000fc80007fe0100 */
[----:B------:R-:W-:Y:S01]  /*5b70*/  ISETP.GE.OR P2, PT, R4, R61, !P2 ;  /* 0x0000003d0400720c */ /* 0x000fe20005746670 */
[----:B--2---:R-:W-:-:S04]  /*5b80*/  @!P1 FMUL R2, R2, R3 ;  /* 0x0000000302029220 */ /* 0x004fc80000400000 */
[----:B------:R-:W-:-:S08]  /*5b90*/  @!P1 FMUL R9, R2, R9 ;  /* 0x0000000902099220 */ /* 0x000fd00000400000 */
[----:B------:R-:W1:Y:S01]  /*5ba0*/  @!P2 LDC.64 R2, c[0x0][0x398] ;  /* 0x0000e600ff02ab82 */ /* 0x000e620000000a00 */
[----:B------:R2:W-:Y:S04]  /*5bb0*/  @!P1 STG.E desc[UR8][R48.64+0x1c], R9 ;  /* 0x00001c0930009986 */ /* 0x0005e8000c101908 */
[----:B------:R-:W3:Y:S04]  /*5bc0*/  @!P2 LDG.E R4, desc[UR8][R44.64+0xc] ;  /* 0x00000c082c04a981 */ /* 0x000ee8000c1e1900 */
[----:B0-----:R-:W3:Y:S01]  /*5bd0*/  @!P2 LDG.E R5, desc[UR8][R46.64] ;  /* 0x000000082e05a981 */ /* 0x001ee2000c1e1900 */
[----:B------:R-:W-:-:S02]  /*5be0*/  ISETP.GE.AND P1, PT, R64, R0, PT ;  /* 0x000000004000720c */ /* 0x000fc40003f26270 */
[----:B------:R-:W-:Y:S02]  /*5bf0*/  VIMNMX R6, PT, PT, R64, R0, !PT ;  /* 0x0000000040067248 */ /* 0x000fe40007fe0100 */
[-C--:B------:R-:W-:Y:S02]  /*5c00*/  IADD3 R69, PT, PT, R69, R61.reuse, RZ ;  /* 0x0000003d45457210 */ /* 0x080fe40007ffe0ff */
[----:B------:R-:W-:-:S03]  /*5c10*/  ISETP.GE.OR P1, PT, R6, R61, !P1 ;  /* 0x0000003d0600720c */ /* 0x000fc60004f26670 */
[----:B------:R-:W-:-:S04]  /*5c20*/  @!P2 IMAD.IADD R7, R62, 0x1, R69 ;  /* 0x000000013e07a824 */ /* 0x000fc800078e0245 */
[----:B-1----:R-:W-:-:S04]  /*5c30*/  @!P2 IMAD.WIDE R2, R7, 0x4, R2 ;  /* 0x000000040702a825 */ /* 0x002fc800078e0202 */
[----:B---3--:R-:W-:-:S04]  /*5c40*/  @!P2 FMUL R5, R4, R5 ;  /* 0x000000050405a220 */ /* 0x008fc80000400000 */
[----:B------:R-:W-:-:S05]  /*5c50*/  @!P2 FMUL R7, R5, R10 ;  /* 0x0000000a0507a220 */ /* 0x000fca0000400000 */
[----:B------:R0:W-:Y:S04]  /*5c60*/  @!P2 STG.E desc[UR8][R2.64], R7 ;  /* 0x000000070200a986 */ /* 0x0001e8000c101908 */
[----:B------:R-:W3:Y:S04]  /*5c70*/  @!P1 LDG.E R5, desc[UR8][R44.64+0xc] ;  /* 0x00000c082c059981 */ /* 0x000ee8000c1e1900 */
[----:B------:R-:W3:Y:S01]  /*5c80*/  @!P1 LDG.E R6, desc[UR8][R46.64+0x4] ;  /* 0x000004082e069981 */ /* 0x000ee2000c1e1900 */
[CC--:B------:R-:W-:Y:S02]  /*5c90*/  ISETP.GE.AND P2, PT, R66.reuse, R0.reuse, PT ;  /* 0x000000004200720c */ /* 0x0c0fe40003f46270 */
[----:B------:R-:W-:-:S02]  /*5ca0*/  VIMNMX R4, PT, PT, R66, R0, !PT ;  /* 0x0000000042047248 */ /* 0x000fc40007fe0100 */
[----:B------:R-:W-:Y:S02]  /*5cb0*/  IADD3 R8, P3, PT, R62, R69, RZ ;  /* 0x000000453e087210 */ /* 0x000fe40007f7e0ff */
[----:B------:R-:W-:Y:S02]  /*5cc0*/  ISETP.GE.OR P2, PT, R4, R61, !P2 ;  /* 0x0000003d0400720c */ /* 0x000fe40005746670 */
[----:B--2---:R-:W-:Y:S02]  /*5cd0*/  LEA.HI.X.SX32 R9, R69, RZ, 0x1, P3 ;  /* 0x000000ff45097211 */ /* 0x004fe400018f0eff */
[----:B------:R-:W-:Y:S01]  /*5ce0*/  LEA R4, P3, R8, UR10, 0x2 ;  /* 0x0000000a08047c11 */ /* 0x000fe2000f8610ff */
[----:B---3--:R-:W-:-:S03]  /*5cf0*/  @!P1 FMUL R6, R5, R6 ;  /* 0x0000000605069220 */ /* 0x008fc60000400000 */
[----:B------:R-:W-:Y:S01]  /*5d00*/  LEA.HI.X R5, R8, UR11, R9, 0x2, P3 ;  /* 0x0000000b08057c11 */ /* 0x000fe200098f1409 */
[----:B------:R-:W-:-:S05]  /*5d10*/  @!P1 FMUL R11, R6, R11 ;  /* 0x0000000b060b9220 */ /* 0x000fca0000400000 */
[----:B------:R-:W-:Y:S04]  /*5d20*/  @!P1 STG.E desc[UR8][R4.64+0x4], R11 ;  /* 0x0000040b04009986 */ /* 0x000fe8000c101908 */
[----:B0-----:R-:W2:Y:S04]  /*5d30*/  @!P2 LDG.E R2, desc[UR8][R44.64+0xc] ;  /* 0x00000c082c02a981 */ /* 0x001ea8000c1e1900 */
[----:B------:R-:W2:Y:S01]  /*5d40*/  @!P2 LDG.E R3, desc[UR8][R46.64+0x8] ;  /* 0x000008082e03a981 */ /* 0x000ea2000c1e1900 */
        /* <DEDUP_REMOVED lines=12> */
[----:B------:R-:W-:Y:S04]  /*5e10*/  @!P3 STG.E desc[UR8][R4.64+0xc], R13 ;  /* 0x00000c0d0400b986 */ /* 0x000fe8000c101908 */
        /* <DEDUP_REMOVED lines=32> */
[----:B0-----:R-:W0:Y:S01]  /*6020*/  @!P1 LDC.64 R2, c[0x0][0x398] ;  /* 0x0000e600ff029b82 */ /* 0x001e220000000a00 */
[----:B------:R1:W-:Y:S04]  /*6030*/  @!P2 STG.E desc[UR8][R4.64+0x1c], R17 ;  /* 0x00001c110400a986 */ /* 0x0003e8000c101908 */
[----:B------:R-:W2:Y:S04]  /*6040*/  @!P1 LDG.E R6, desc[UR8][R44.64+0x10] ;  /* 0x000010082c069981 */ /* 0x000ea8000c1e1900 */
[----:B------:R-:W2:Y:S01]  /*6050*/  @!P1 LDG.E R7, desc[UR8][R46.64] ;  /* 0x000000082e079981 */ /* 0x000ea2000c1e1900 */
[----:B------:R-:W-:-:S02]  /*6060*/  ISETP.GE.AND P2, PT, R64, R0, PT ;  /* 0x000000004000720c */ /* 0x000fc40003f46270 */
[----:B------:R-:W-:Y:S02]  /*6070*/  VIMNMX R8, PT, PT, R64, R0, !PT ;  /* 0x0000000040087248 */ /* 0x000fe40007fe0100 */
[-C--:B------:R-:W-:Y:S02]  /*6080*/  IADD3 R69, PT, PT, R69, R61.reuse, RZ ;  /* 0x0000003d45457210 */ /* 0x080fe40007ffe0ff */
[----:B------:R-:W-:-:S03]  /*6090*/  ISETP.GE.OR P2, PT, R8, R61, !P2 ;  /* 0x0000003d0800720c */ /* 0x000fc60005746670 */
[----:B------:R-:W-:-:S04]  /*60a0*/  @!P1 IMAD.IADD R9, R62, 0x1, R69 ;  /* 0x000000013e099824 */ /* 0x000fc800078e0245 */
[----:B0-----:R-:W-:-:S04]  /*60b0*/  @!P1 IMAD.WIDE R2, R9, 0x4, R2 ;  /* 0x0000000409029825 */ /* 0x001fc800078e0202 */
[----:B--2---:R-:W-:-:S04]  /*60c0*/  @!P1 FMUL R7, R6, R7 ;  /* 0x0000000706079220 */ /* 0x004fc80000400000 */
[----:B------:R-:W-:-:S05]  /*60d0*/  @!P1 FMUL R7, R7, R18 ;  /* 0x0000001207079220 */ /* 0x000fca0000400000 */
[----:B------:R0:W-:Y:S04]  /*60e0*/  @!P1 STG.E desc[UR8][R2.64], R7 ;  /* 0x0000000702009986 */ /* 0x0001e8000c101908 */
[----:B-1----:R-:W2:Y:S04]  /*60f0*/  @!P2 LDG.E R5, desc[UR8][R44.64+0x10] ;  /* 0x000010082c05a981 */ /* 0x002ea8000c1e1900 */
[----:B------:R-:W2:Y:S01]  /*6100*/  @!P2 LDG.E R6, desc[UR8][R46.64+0x4] ;  /* 0x000004082e06a981 */ /* 0x000ea2000c1e1900 */
[CC--:B------:R-:W-:Y:S02]  /*6110*/  ISETP.GE.AND P1, PT, R66.reuse, R0.reuse, PT ;  /* 0x000000004200720c */ /* 0x0c0fe40003f26270 */
[----:B------:R-:W-:-:S02]  /*6120*/  VIMNMX R4, PT, PT, R66, R0, !PT ;  /* 0x0000000042047248 */ /* 0x000fc40007fe0100 */
[----:B------:R-:W-:Y:S02]  /*6130*/  IADD3 R8, P3, PT, R62, R69, RZ ;  /* 0x000000453e087210 */ /* 0x000fe40007f7e0ff */
[----:B------:R-:W-:Y:S02]  /*6140*/  ISETP.GE.OR P1, PT, R4, R61, !P1 ;  /* 0x0000003d0400720c */ /* 0x000fe40004f26670 */
[----:B------:R-:W-:Y:S02]  /*6150*/  LEA.HI.X.SX32 R9, R69, RZ, 0x1, P3 ;  /* 0x000000ff45097211 */ /* 0x000fe400018f0eff */
[----:B------:R-:W-:Y:S01]  /*6160*/  LEA R4, P3, R8, UR10, 0x2 ;  /* 0x0000000a08047c11 */ /* 0x000fe2000f8610ff */
[----:B--2---:R-:W-:-:S03]  /*6170*/  @!P2 FMUL R6, R5, R6 ;  /* 0x000000060506a220 */ /* 0x004fc60000400000 */
[----:B------:R-:W-:Y:S01]  /*6180*/  LEA.HI.X R5, R8, UR11, R9, 0x2, P3 ;  /* 0x0000000b08057c11 */ /* 0x000fe200098f1409 */
[----:B------:R-:W-:-:S05]  /*6190*/  @!P2 FMUL R19, R6, R19 ;  /* 0x000000130613a220 */ /* 0x000fca0000400000 */
[----:B------:R-:W-:Y:S04]  /*61a0*/  @!P2 STG.E desc[UR8][R4.64+0x4], R19 ;  /* 0x000004130400a986 */ /* 0x000fe8000c101908 */
[----:B0-----:R-:W2:Y:S04]  /*61b0*/  @!P1 LDG.E R2, desc[UR8][R44.64+0x10] ;  /* 0x000010082c029981 */ /* 0x001ea8000c1e1900 */
        /* <DEDUP_REMOVED lines=44> */
[----:B--2---:R-:W-:-:S12]  /*6480*/  @!P1 FMUL R0, R0, R7 ;  /* 0x0000000700009220 */ /* 0x004fd80000400000 */
[----:B------:R-:W1:Y:S01]  /*6490*/  @!P2 LDC.64 R6, c[0x0][0x398] ;  /* 0x0000e600ff06ab82 */ /* 0x000e620000000a00 */
[----:B------:R-:W-:-:S05]  /*64a0*/  @!P1 FMUL R25, R0, R25 ;  /* 0x0000001900199220 */ /* 0x000fca0000400000 */
[----:B------:R2:W-:Y:S04]  /*64b0*/  @!P1 STG.E desc[UR8][R4.64+0x1c], R25 ;  /* 0x00001c1904009986 */ /* 0x0005e8000c101908 */
[----:B------:R-:W3:Y:S04]  /*64c0*/  @!P2 LDG.E R0, desc[UR8][R44.64+0x14] ;  /* 0x000014082c00a981 */ /* 0x000ee8000c1e1900 */
[----:B0-----:R-:W3:Y:S01]  /*64d0*/  @!P2 LDG.E R3, desc[UR8][R46.64] ;  /* 0x000000082e03a981 */ /* 0x001ee2000c1e1900 */
[CC--:B------:R-:W-:Y:S02]  /*64e0*/  ISETP.GE.AND P1, PT, R64.reuse, R8.reuse, PT ;  /* 0x000000084000720c */ /* 0x0c0fe40003f26270 */
[----:B------:R-:W-:-:S02]  /*64f0*/  VIMNMX R2, PT, PT, R64, R8, !PT ;  /* 0x0000000840027248 */ /* 0x000fc40007fe0100 */
[-C--:B------:R-:W-:Y:S02]  /*6500*/  IADD3 R69, PT, PT, R69, R61.reuse, RZ ;  /* 0x0000003d45457210 */ /* 0x080fe40007ffe0ff */
[----:B------:R-:W-:-:S03]  /*6510*/  ISETP.GE.OR P1, PT, R2, R61, !P1 ;  /* 0x0000003d0200720c */ /* 0x000fc60004f26670 */
[----:B------:R-:W-:-:S04]  /*6520*/  @!P2 IMAD.IADD R9, R62, 0x1, R69 ;  /* 0x000000013e09a824 */ /* 0x000fc800078e0245 */
[----:B-1----:R-:W-:-:S04]  /*6530*/  @!P2 IMAD.WIDE R6, R9, 0x4, R6 ;  /* 0x000000040906a825 */ /* 0x002fc800078e0206 */
[----:B---3--:R-:W-:-:S04]  /*6540*/  @!P2 FMUL R3, R0, R3 ;  /* 0x000000030003a220 */ /* 0x008fc80000400000 */
[----:B--2---:R-:W-:-:S05]  /*6550*/  @!P2 FMUL R5, R3, R26 ;  /* 0x0000001a0305a220 */ /* 0x004fca0000400000 */
[----:B------:R0:W-:Y:S04]  /*6560*/  @!P2 STG.E desc[UR8][R6.64], R5 ;  /* 0x000000050600a986 */ /* 0x0001e8000c101908 */
[----:B------:R-:W2:Y:S04]  /*6570*/  @!P1 LDG.E R0, desc[UR8][R44.64+0x14] ;  /* 0x000014082c009981 */ /* 0x000ea8000c1e1900 */
        /* <DEDUP_REMOVED lines=55> */
[----:B------:R-:W-:-:S13]  /*68f0*/  ISETP.GE.OR P1, PT, R4, R61, !P1 ;  /* 0x0000003d0400720c */ /* 0x000fda0004f26670 */
[----:B0-----:R-:W0:Y:S01]  /*6900*/  @!P1 LDC.64 R4, c[0x0][0x398] ;  /* 0x0000e600ff049b82 */ /* 0x001e220000000a00 */
[----:B--2---:R-:W-:-:S04]  /*6910*/  @!P2 FMUL R0, R0, R7 ;  /* 0x000000070000a220 */ /* 0x004fc80000400000 */
[----:B------:R-:W-:-:S05]  /*6920*/  @!P2 FMUL R33, R0, R33 ;  /* 0x000000210021a220 */ /* 0x000fca0000400000 */
[----:B------:R1:W-:Y:S04]  /*6930*/  @!P2 STG.E desc[UR8][R2.64+0x1c], R33 ;  /* 0x00001c210200a986 */ /* 0x0003e8000c101908 */
[----:B------:R-:W2:Y:S04]  /*6940*/  @!P1 LDG.E R0, desc[UR8][R44.64+0x18] ;  /* 0x000018082c009981 */ /* 0x000ea8000c1e1900 */
[----:B------:R-:W2:Y:S01]  /*6950*/  @!P1 LDG.E R7, desc[UR8][R46.64] ;  /* 0x000000082e079981 */ /* 0x000ea2000c1e1900 */
[CC--:B------:R-:W-:Y:S02]  /*6960*/  ISETP.GE.AND P2, PT, R64.reuse, R6.reuse, PT ;  /* 0x000000064000720c */ /* 0x0c0fe40003f46270 */
[----:B------:R-:W-:-:S02]  /*6970*/  VIMNMX R8, PT, PT, R64, R6, !PT ;  /* 0x0000000640087248 */ /* 0x000fc40007fe0100 */
[-C--:B------:R-:W-:Y:S02]  /*6980*/  IADD3 R69, PT, PT, R69, R61.reuse, RZ ;  /* 0x0000003d45457210 */ /* 0x080fe40007ffe0ff */
[----:B------:R-:W-:-:S03]  /*6990*/  ISETP.GE.OR P2, PT, R8, R61, !P2 ;  /* 0x0000003d0800720c */ /* 0x000fc60005746670 */
[----:B------:R-:W-:-:S04]  /*69a0*/  @!P1 IMAD.IADD R9, R62, 0x1, R69 ;  /* 0x000000013e099824 */ /* 0x000fc800078e0245 */
[----:B0-----:R-:W-:-:S04]  /*69b0*/  @!P1 IMAD.WIDE R4, R9, 0x4, R4 ;  /* 0x0000000409049825 */ /* 0x001fc800078e0204 */
[----:B--2---:R-:W-:-:S04]  /*69c0*/  @!P1 FMUL R7, R0, R7 ;  /* 0x0000000700079220 */ /* 0x004fc80000400000 */
[----:B------:R-:W-:-:S05]  /*69d0*/  @!P1 FMUL R7, R7, R34 ;  /* 0x0000002207079220 */ /* 0x000fca0000400000 */
[----:B------:R0:W-:Y:S04]  /*69e0*/  @!P1 STG.E desc[UR8][R4.64], R7 ;  /* 0x0000000704009986 */ /* 0x0001e8000c101908 */
[----:B------:R-:W2:Y:S04]  /*69f0*/  @!P2 LDG.E R0, desc[UR8][R44.64+0x18] ;  /* 0x000018082c00a981 */ /* 0x000ea8000c1e1900 */
[----:B-1----:R-:W2:Y:S01]  /*6a00*/  @!P2 LDG.E R3, desc[UR8][R46.64+0x4] ;  /* 0x000004082e03a981 */ /* 0x002ea2000c1e1900 */
        /* <DEDUP_REMOVED lines=120> */
[----:B------:R1:W-:Y:S03]  /*7190*/  @!P2 STG.E desc[UR8][R2.64+0x18], R5 ;  /* 0x000018050200a986 */ /* 0x0003e6000c101908 */
[----:B------:R-:W-:Y:S05]  /*71a0*/  @P0 EXIT ;  /* 0x000000000000094d */ /* 0x000fea0003800000 */
[----:B------:R-:W2:Y:S04]  /*71b0*/  LDG.E R44, desc[UR8][R44.64+0x1c] ;  /* 0x00001c082c2c7981 */ /* 0x000ea8000c1e1900 */
[----:B------:R-:W2:Y:S02]  /*71c0*/  LDG.E R47, desc[UR8][R46.64+0x1c] ;  /* 0x00001c082e2f7981 */ /* 0x000ea4000c1e1900 */
[----:B--2---:R-:W-:-:S04]  /*71d0*/  FMUL R0, R44, R47 ;  /* 0x0000002f2c007220 */ /* 0x004fc80000400000 */
[----:B------:R-:W-:-:S05]  /*71e0*/  FMUL R55, R0, R55 ;  /* 0x0000003700377220 */ /* 0x000fca0000400000 */
[----:B------:R-:W-:Y:S01]  /*71f0*/  STG.E desc[UR8][R2.64+0x1c], R55 ;  /* 0x00001c3702007986 */ /* 0x000fe2000c101908 */
[----:B------:R-:W-:Y:S05]  /*7200*/  EXIT ;  /* 0x000000000000794d */ /* 0x000fea0003800000 */
.L_x_2:
[----:B------:R-:W-:-:S00]  /*7210*/  BRA `(.L_x_2) ;  /* 0xfffffffc00fc7947 */ /* 0x000fc0000383ffff */
[----:B------:R-:W-:-:S00]  /*7220*/  NOP ;  /* 0x0000000000007918 */ /* 0x000fc00000000000 */
        /* <DEDUP_REMOVED lines=13> */
.L_x_43:


//--------------------- .text._Z27compute_means_and_normalizeiiPKfPfS1_ --------------------------
	.section	.text._Z27compute_means_and_normalizeiiPKfPfS1_,"ax",@progbits
	.align	128
        .global         _Z27compute_means_and_normalizeiiPKfPfS1_
        .type           _Z27compute_means_and_normalizeiiPKfPfS1_,@function
        .size           _Z27compute_means_and_normalizeiiPKfPfS1_,(.L_x_42 - _Z27compute_means_and_normalizeiiPKfPfS1_)
        .other          _Z27compute_means_and_normalizeiiPKfPfS1_,@"STO_CUDA_ENTRY STV_DEFAULT"
_Z27compute_means_and_normalizeiiPKfPfS1_:
.text._Z27compute_means_and_normalizeiiPKfPfS1_:
[----:B------:R-:W-:Y:S01]  /*0000*/  LDC R1, c[0x0][0x37c] ;  /* 0x0000df00ff017b82 */ /* 0x000fe20000000800 */
[----:B------:R-:W0:Y:S07]  /*0010*/  S2R R3, SR_TID.X ;  /* 0x0000000000037919 */ /* 0x000e2e0000002100 */
[----:B------:R-:W0:Y:S01]  /*0020*/  S2UR UR4, SR_CTAID.X ;  /* 0x00000000000479c3 */ /* 0x000e220000002500 */
[----:B------:R-:W1:Y:S07]  /*0030*/  LDCU UR5, c[0x0][0x380] ;  /* 0x00007000ff0577ac */ /* 0x000e6e0008000800 */
[----:B------:R-:W0:Y:S02]  /*0040*/  LDC R4, c[0x0][0x360] ;  /* 0x0000d800ff047b82 */ /* 0x000e240000000800 */
[----:B0-----:R-:W-:-:S05]  /*0050*/  IMAD R4, R4, UR4, R3 ;  /* 0x0000000404047c24 */ /* 0x001fca000f8e0203 */
[----:B-1----:R-:W-:-:S13]  /*0060*/  ISETP.GE.AND P0, PT, R4, UR5, PT ;  /* 0x0000000504007c0c */ /* 0x002fda000bf06270 */
[----:B------:R-:W-:Y:S05]  /*0070*/  @P0 EXIT ;  /* 0x000000000000094d */ /* 0x000fea0003800000 */
[----:B------:R-:W0:Y:S01]  /*0080*/  LDCU UR10, c[0x0][0x384] ;  /* 0x00007080ff0a77ac */ /* 0x000e220008000800 */
[----:B------:R-:W-:Y:S01]  /*0090*/  HFMA2 R3, -RZ, RZ, 0, 0 ;  /* 0x00000000ff037431 */ /* 0x000fe200000001ff */
[----:B------:R-:W1:Y:S01]  /*00a0*/  LDCU.64 UR12, c[0x0][0x358] ;  /* 0x00006b00ff0c77ac */ /* 0x000e620008000a00 */
[----:B0-----:R-:W-:-:S09]  /*00b0*/  UISETP.GE.AND UP0, UPT, UR10, 0x1, UPT ;  /* 0x000000010a00788c */ /* 0x001fd2000bf06270 */
[----:B-1----:R-:W-:Y:S05]  /*00c0*/  BRA.U !UP0, `(.L_x_3) ;  /* 0x0000000508a87547 */ /* 0x002fea000b800000 */
[----:B------:R-:W-:Y:S02]  /*00d0*/  UISETP.GE.U32.AND UP2, UPT, UR10, 0x10, UPT ;  /* 0x000000100a00788c */ /* 0x000fe4000bf46070 */
[----:B------:R-:W-:Y:S01]  /*00e0*/  IMAD R0, R4, UR10, RZ ;  /* 0x0000000a04007c24 */ /* 0x000fe2000f8e02ff */
[----:B------:R-:W-:Y:S01]  /*00f0*/  ULOP3.LUT UR8, UR10, 0xf, URZ, 0xc0, !UPT ;  /* 0x0000000f0a087892 */ /* 0x000fe2000f8ec0ff */
[----:B------:R-:W-:Y:S01]  /*0100*/  MOV R3, RZ ;  /* 0x000000ff00037202 */ /* 0x000fe20000000f00 */
[----:B------:R-:W-:Y:S02]  /*0110*/  UMOV UR4, URZ ;  /* 0x000000ff00047c82 */ /* 0x000fe40008000000 */
[----:B------:R-:W-:Y:S02]  /*0120*/  UISETP.NE.AND UP1, UPT, UR8, URZ, UPT ;  /* 0x000000ff0800728c */ /* 0x000fe4000bf25270 */
[----:B------:R-:W-:Y:S09]  /*0130*/  BRA.U !UP2, `(.L_x_4) ;  /* 0x000000010ab87547 */ /* 0x000ff2000b800000 */
[----:B------:R-:W0:Y:S01]  /*0140*/  LDCU.64 UR6, c[0x0][0x388] ;  /* 0x00007100ff0677ac */ /* 0x000e220008000a00 */
[----:B------:R-:W-:Y:S02]  /*0150*/  MOV R3, RZ ;  /* 0x000000ff00037202 */ /* 0x000fe40000000f00 */
[----:B------:R-:W-:Y:S01]  /*0160*/  MOV R2, R0 ;  /* 0x0000000000027202 */ /* 0x000fe20000000f00 */
[----:B------:R-:W-:-:S04]  /*0170*/  ULOP3.LUT UR4, UR10, 0x7ffffff0, URZ, 0xc0, !UPT ;  /* 0x7ffffff00a047892 */ /* 0x000fc8000f8ec0ff */
[----:B------:R-:W-:Y:S02]  /*0180*/  UIADD3 UR9, UPT, UPT, -UR4, URZ, URZ ;  /* 0x000000ff04097290 */ /* 0x000fe4000fffe1ff */
[----:B0-----:R-:W-:-:S04]  /*0190*/  UIADD3 UR5, UP2, UPT, UR6, 0x20, URZ ;  /* 0x0000002006057890 */ /* 0x001fc8000ff5e0ff */
[----:B------:R-:W-:-:S12]  /*01a0*/  UIADD3.X UR6, UPT, UPT, URZ, UR7, URZ, UP2, !UPT ;  /* 0x00000007ff067290 */ /* 0x000fd800097fe4ff */
.L_x_5:
[----:B------:R-:W-:Y:S02]  /*01b0*/  MOV R6, UR5 ;  /* 0x0000000500067c02 */ /* 0x000fe40008000f00 */
[----:B------:R-:W-:-:S03]  /*01c0*/  MOV R7, UR6 ;  /* 0x0000000600077c02 */ /* 0x000fc60008000f00 */
[----:B------:R-:W-:-:S05]  /*01d0*/  IMAD.WIDE R6, R2, 0x4, R6 ;  /* 0x0000000402067825 */ /* 0x000fca00078e0206 */
[----:B------:R-:W2:Y:S04]  /*01e0*/  LDG.E R16, desc[UR12][R6.64+-0x20] ;  /* 0xffffe00c06107981 */ /* 0x000ea8000c1e1900 */
[----:B------:R-:W3:Y:S04]  /*01f0*/  LDG.E R15, desc[UR12][R6.64+-0x1c] ;  /* 0xffffe40c060f7981 */ /* 0x000ee8000c1e1900 */
[----:B------:R-:W4:Y:S04]  /*0200*/  LDG.E R18, desc[UR12][R6.64+-0x18] ;  /* 0xffffe80c06127981 */ /* 0x000f28000c1e1900 */
[----:B------:R-:W5:Y:S04]  /*0210*/  LDG.E R20, desc[UR12][R6.64+-0x14] ;  /* 0xffffec0c06147981 */ /* 0x000f68000c1e1900 */
        /* <DEDUP_REMOVED lines=11> */
[----:B------:R-:W5:Y:S01]  /*02d0*/  LDG.E R14, desc[UR12][R6.64+0x1c] ;  /* 0x00001c0c060e7981 */ /* 0x000f62000c1e1900 */
[----:B------:R-:W-:Y:S01]  /*02e0*/  UIADD3 UR9, UPT, UPT, UR9, 0x10, URZ ;  /* 0x0000001009097890 */ /* 0x000fe2000fffe0ff */
[----:B------:R-:W-:-:S03]  /*02f0*/  IADD3 R2, PT, PT, R2, 0x10, RZ ;  /* 0x0000001002027810 */ /* 0x000fc60007ffe0ff */
[----:B------:R-:W-:Y:S01]  /*0300*/  UISETP.NE.AND UP2, UPT, UR9, URZ, UPT ;  /* 0x000000ff0900728c */ /* 0x000fe2000bf45270 */
[----:B--2---:R-:W-:-:S04]  /*0310*/  FADD R16, R16, R3 ;  /* 0x0000000310107221 */ /* 0x004fc80000000000 */
[----:B---3--:R-:W-:-:S04]  /*0320*/  FADD R15, R16, R15 ;  /* 0x0000000f100f7221 */ /* 0x008fc80000000000 */
[----:B----4-:R-:W-:-:S04]  /*0330*/  FADD R15, R15, R18 ;  /* 0x000000120f0f7221 */ /* 0x010fc80000000000 */
[----:B-----5:R-:W-:-:S04]  /*0340*/  FADD R15, R15, R20 ;  /* 0x000000140f0f7221 */ /* 0x020fc80000000000 */
[----:B------:R-:W-:-:S04]  /*0350*/  FADD R15, R15, R22 ;  /* 0x000000160f0f7221 */ /* 0x000fc80000000000 */
        /* <DEDUP_REMOVED lines=10> */
[----:B------:R-:W-:Y:S01]  /*0400*/  FADD R3, R5, R14 ;  /* 0x0000000e05037221 */ /* 0x000fe20000000000 */
[----:B------:R-:W-:Y:S06]  /*0410*/  BRA.U UP2, `(.L_x_5) ;  /* 0xfffffffd02647547 */ /* 0x000fec000b83ffff */
.L_x_4:
[----:B------:R-:W-:Y:S05]  /*0420*/  BRA.U !UP1, `(.L_x_3) ;  /* 0x0000000109d07547 */ /* 0x000fea000b800000 */
[----:B------:R-:W-:Y:S02]  /*0430*/  UISETP.GE.U32.AND UP1, UPT, UR8, 0x8, UPT ;  /* 0x000000080800788c */ /* 0x000fe4000bf26070 */
[----:B------:R-:W-:-:S04]  /*0440*/  ULOP3.LUT UR6, UR10, 0x7, URZ, 0xc0, !UPT ;  /* 0x000000070a067892 */ /* 0x000fc8000f8ec0ff */
[----:B------:R-:W-:-:S03]  /*0450*/  UISETP.NE.AND UP2, UPT, UR6, URZ, UPT ;  /* 0x000000ff0600728c */ /* 0x000fc6000bf45270 */
[----:B------:R-:W-:Y:S08]  /*0460*/  BRA.U !UP1, `(.L_x_6) ;  /* 0x0000000109507547 */ /* 0x000ff0000b800000 */
[----:B------:R-:W0:Y:S01]  /*0470*/  LDC.64 R6, c[0x0][0x388] ;  /* 0x0000e200ff067b82 */ /* 0x000e220000000a00 */
[----:B------:R-:W-:-:S05]  /*0480*/  IADD3 R5, PT, PT, R0, UR4, RZ ;  /* 0x0000000400057c10 */ /* 0x000fca000fffe0ff */
[----:B0-----:R-:W-:-:S05]  /*0490*/  IMAD.WIDE R6, R5, 0x4, R6 ;  /* 0x0000000405067825 */ /* 0x001fca00078e0206 */
[----:B------:R-:W2:Y:S04]  /*04a0*/  LDG.E R2, desc[UR12][R6.64] ;  /* 0x0000000c06027981 */ /* 0x000ea8000c1e1900 */
[----:B------:R-:W3:Y:S04]  /*04b0*/  LDG.E R5, desc[UR12][R6.64+0x4] ;  /* 0x0000040c06057981 */ /* 0x000ee8000c1e1900 */
[----:B------:R-:W4:Y:S04]  /*04c0*/  LDG.E R9, desc[UR12][R6.64+0x8] ;  /* 0x0000080c06097981 */ /* 0x000f28000c1e1900 */
[----:B------:R-:W5:Y:S04]  /*04d0*/  LDG.E R11, desc[UR12][R6.64+0xc] ;  /* 0x00000c0c060b7981 */ /* 0x000f68000c1e1900 */
[----:B------:R-:W5:Y:S04]  /*04e0*/  LDG.E R13, desc[UR12][R6.64+0x10] ;  /* 0x0000100c060d7981 */ /* 0x000f68000c1e1900 */
[----:B------:R-:W5:Y:S04]  /*04f0*/  LDG.E R15, desc[UR12][R6.64+0x14] ;  /* 0x0000140c060f7981 */ /* 0x000f68000c1e1900 */
[----:B------:R-:W5:Y:S04]  /*0500*/  LDG.E R17, desc[UR12][R6.64+0x18] ;  /* 0x0000180c06117981 */ /* 0x000f68000c1e1900 */
[----:B------:R-:W5:Y:S01]  /*0510*/  LDG.E R19, desc[UR12][R6.64+0x1c] ;  /* 0x00001c0c06137981 */ /* 0x000f62000c1e1900 */
[----:B------:R-:W-:Y:S01]  /*0520*/  UIADD3 UR4, UPT, UPT, UR4, 0x8, URZ ;  /* 0x0000000804047890 */ /* 0x000fe2000fffe0ff */
[----:B--2---:R-:W-:-:S04]  /*0530*/  FADD R2, R3, R2 ;  /* 0x0000000203027221 */ /* 0x004fc80000000000 */
[----:B---3--:R-:W-:-:S04]  /*0540*/  FADD R2, R2, R5 ;  /* 0x0000000502027221 */ /* 0x008fc80000000000 */
[----:B----4-:R-:W-:-:S04]  /*0550*/  FADD R2, R2, R9 ;  /* 0x0000000902027221 */ /* 0x010fc80000000000 */
[----:B-----5:R-:W-:-:S04]  /*0560*/  FADD R2, R2, R11 ;  /* 0x0000000b02027221 */ /* 0x020fc80000000000 */
[----:B------:R-:W-:-:S04]  /*0570*/  FADD R2, R2, R13 ;  /* 0x0000000d02027221 */ /* 0x000fc80000000000 */
[----:B------:R-:W-:-:S04]  /*0580*/  FADD R2, R2, R15 ;  /* 0x0000000f02027221 */ /* 0x000fc80000000000 */
[----:B------:R-:W-:-:S04]  /*0590*/  FADD R2, R2, R17 ;  /* 0x0000001102027221 */ /* 0x000fc80000000000 */
[----:B------:R-:W-:-:S07]  /*05a0*/  FADD R3, R2, R19 ;  /* 0x0000001302037221 */ /* 0x000fce0000000000 */
.L_x_6:
        /* <DEDUP_REMOVED lines=11> */
[----:B------:R-:W5:Y:S01]  /*0660*/  LDG.E R11, desc[UR12][R6.64+0xc] ;  /* 0x00000c0c060b7981 */ /* 0x000f62000c1e1900 */
[----:B------:R-:W-:Y:S01]  /*0670*/  UIADD3 UR4, UPT, UPT, UR4, 0x4, URZ ;  /* 0x0000000404047890 */ /* 0x000fe2000fffe0ff */
[----:B--2---:R-:W-:-:S04]  /*0680*/  FADD R2, R3, R2 ;  /* 0x0000000203027221 */ /* 0x004fc80000000000 */
[----:B---3--:R-:W-:-:S04]  /*0690*/  FADD R2, R2, R5 ;  /* 0x0000000502027221 */ /* 0x008fc80000000000 */
[----:B----4-:R-:W-:-:S04]  /*06a0*/  FADD R2, R2, R9 ;  /* 0x0000000902027221 */ /* 0x010fc80000000000 */
[----:B-----5:R-:W-:-:S07]  /*06b0*/  FADD R3, R2, R11 ;  /* 0x0000000b02037221 */ /* 0x020fce0000000000 */
.L_x_7:
[----:B------:R-:W-:Y:S05]  /*06c0*/  BRA.U !UP2, `(.L_x_3) ;  /* 0x000000010a287547 */ /* 0x000fea000b800000 */
[----:B------:R-:W0:Y:S01]  /*06d0*/  LDC.64 R8, c[0x0][0x388] ;  /* 0x0000e200ff087b82 */ /* 0x000e220000000a00 */
[----:B------:R-:W-:Y:S01]  /*06e0*/  IADD3 R5, PT, PT, R0, UR4, RZ ;  /* 0x0000000400057c10 */ /* 0x000fe2000fffe0ff */
[----:B------:R-:W-:-:S12]  /*06f0*/  UIADD3 UR5, UPT, UPT, -UR5, URZ, URZ ;  /* 0x000000ff05057290 */ /* 0x000fd8000fffe1ff */
.L_x_8:
[----:B0-----:R-:W-:-:S06]  /*0700*/  IMAD.WIDE R6, R5, 0x4, R8 ;  /* 0x0000000405067825 */ /* 0x001fcc00078e0208 */
[----:B------:R-:W2:Y:S01]  /*0710*/  LDG.E R6, desc[UR12][R6.64] ;  /* 0x0000000c06067981 */ /* 0x000ea2000c1e1900 */
[----:B------:R-:W-:Y:S01]  /*0720*/  UIADD3 UR5, UPT, UPT, UR5, 0x1, URZ ;  /* 0x0000000105057890 */ /* 0x000fe2000fffe0ff */
[----:B------:R-:W-:-:S03]  /*0730*/  IADD3 R5, PT, PT, R5, 0x1, RZ ;  /* 0x0000000105057810 */ /* 0x000fc60007ffe0ff */
[----:B------:R-:W-:Y:S01]  /*0740*/  UISETP.NE.AND UP1, UPT, UR5, URZ, UPT ;  /* 0x000000ff0500728c */ /* 0x000fe2000bf25270 */
[----:B--2---:R-:W-:-:S08]  /*0750*/  FADD R3, R6, R3 ;  /* 0x0000000306037221 */ /* 0x004fd00000000000 */
[----:B------:R-:W-:Y:S05]  /*0760*/  BRA.U UP1, `(.L_x_8) ;  /* 0xfffffffd01e47547 */ /* 0x000fea000b83ffff */
.L_x_3:
[----:B------:R-:W-:Y:S01]  /*0770*/  I2FP.F32.S32 R6, UR10 ;  /* 0x0000000a00067c45 */ /* 0x000fe20008201400 */
[----:B------:R-:W-:Y:S03]  /*0780*/  BSSY.RECONVERGENT B0, `(.L_x_9) ;  /* 0x000000b000007945 */ /* 0x000fe60003800200 */
[----:B------:R-:W0:Y:S08]  /*0790*/  MUFU.RCP R5, R6 ;  /* 0x0000000600057308 */ /* 0x000e300000001000 */
[----:B------:R-:W1:Y:S01]  /*07a0*/  FCHK P0, R3, R6 ;  /* 0x0000000603007302 */ /* 0x000e620000000000 */
[----:B0-----:R-:W-:-:S04]  /*07b0*/  FFMA R0, -R6, R5, 1 ;  /* 0x3f80000006007423 */ /* 0x001fc80000000105 */
[----:B------:R-:W-:-:S04]  /*07c0*/  FFMA R0, R5, R0, R5 ;  /* 0x0000000005007223 */ /* 0x000fc80000000005 */
[----:B------:R-:W-:-:S04]  /*07d0*/  FFMA R5, R0, R3, RZ ;  /* 0x0000000300057223 */ /* 0x000fc800000000ff */
[----:B------:R-:W-:-:S04]  /*07e0*/  FFMA R2, -R6, R5, R3 ;  /* 0x0000000506027223 */ /* 0x000fc80000000103 */
[----:B------:R-:W-:Y:S01]  /*07f0*/  FFMA R0, R0, R2, R5 ;  /* 0x0000000200007223 */ /* 0x000fe20000000005 */
[----:B-1----:R-:W-:Y:S06]  /*0800*/  @!P0 BRA `(.L_x_10) ;  /* 0x0000000000088947 */ /* 0x002fec0003800000 */
[----:B------:R-:W-:-:S07]  /*0810*/  MOV R2, 0x830 ;  /* 0x0000083000027802 */ /* 0x000fce0000000f00 */
[----:B------:R-:W-:Y:S05]  /*0820*/  CALL.REL.NOINC `($__internal_2_$__cuda_sm3x_div_rn_noftz_f32_slowpath) ;  /* 0x0000001000807944 */ /* 0x000fea0003c00000 */
.L_x_10:
[----:B------:R-:W-:Y:S05]  /*0830*/  BSYNC.RECONVERGENT B0 ;  /* 0x0000000000007941 */ /* 0x000fea0003800200 */
.L_x_9:
[----:B------:R-:W-:Y:S01]  /*0840*/  HFMA2 R5, -RZ, RZ, 0, 0 ;  /* 0x00000000ff057431 */ /* 0x000fe200000001ff */
[----:B------:R-:W-:Y:S06]  /*0850*/  BRA.U !UP0, `(.L_x_11) ;  /* 0x0000000908c47547 */ /* 0x000fec000b800000 */
[----:B------:R-:W0:Y:S01]  /*0860*/  LDCU UR8, c[0x0][0x384] ;  /* 0x00007080ff0877ac */ /* 0x000e220008000800 */
[----:B------:R-:W-:Y:S01]  /*0870*/  MOV R5, RZ ;  /* 0x000000ff00057202 */ /* 0x000fe20000000f00 */
[----:B------:R-:W-:Y:S01]  /*0880*/  UMOV UR4, URZ ;  /* 0x000000ff00047c82 */ /* 0x000fe20008000000 */
[----:B0-----:R-:W-:Y:S02]  /*0890*/  UISETP.GE.U32.AND UP1, UPT, UR8, 0x10, UPT ;  /* 0x000000100800788c */ /* 0x001fe4000bf26070 */
[----:B------:R-:W-:Y:S01]  /*08a0*/  IMAD R8, R4, UR8, RZ ;  /* 0x0000000804087c24 */ /* 0x000fe2000f8e02ff */
[----:B------:R-:W-:-:S04]  /*08b0*/  ULOP3.LUT UR14, UR8, 0xf, URZ, 0xc0, !UPT ;  /* 0x0000000f080e7892 */ /* 0x000fc8000f8ec0ff */
[----:B------:R-:W-:Y:S02]  /*08c0*/  UISETP.NE.AND UP0, UPT, UR14, URZ, UPT ;  /* 0x000000ff0e00728c */ /* 0x000fe4000bf05270 */
[----:B------:R-:W-:Y:S09]  /*08d0*/  BRA.U !UP1, `(.L_x_12) ;  /* 0x0000000509507547 */ /* 0x000ff2000b800000 */
[----:B------:R-:W0:Y:S01]  /*08e0*/  LDCU.64 UR10, c[0x0][0x388] ;  /* 0x00007100ff0a77ac */ /* 0x000e220008000a00 */
[----:B------:R-:W-:Y:S02]  /*08f0*/  MOV R5, RZ ;  /* 0x000000ff00057202 */ /* 0x000fe40000000f00 */
[----:B------:R-:W-:Y:S01]  /*0900*/  MOV R9, R8 ;  /* 0x0000000800097202 */ /* 0x000fe20000000f00 */
[----:B------:R-:W1:Y:S01]  /*0910*/  LDCU.64 UR6, c[0x0][0x390] ;  /* 0x00007200ff0677ac */ /* 0x000e620008000a00 */
[----:B------:R-:W-:-:S04]  /*0920*/  ULOP3.LUT UR4, UR8, 0x7ffffff0, URZ, 0xc0, !UPT ;  /* 0x7ffffff008047892 */ /* 0x000fc8000f8ec0ff */
[----:B------:R-:W-:Y:S02]  /*0930*/  UIADD3 UR9, UPT, UPT, -UR4, URZ, URZ ;  /* 0x000000ff04097290 */ /* 0x000fe4000fffe1ff */
[----:B0-----:R-:W-:Y:S02]  /*0940*/  UIADD3 UR10, UP2, UPT, UR10, 0x20, URZ ;  /* 0x000000200a0a7890 */ /* 0x001fe4000ff5e0ff */
[----:B-1----:R-:W-:Y:S02]  /*0950*/  UIADD3 UR5, UP1, UPT, UR6, 0x20, URZ ;  /* 0x0000002006057890 */ /* 0x002fe4000ff3e0ff */
[----:B------:R-:W-:Y:S02]  /*0960*/  UIADD3.X UR11, UPT, UPT, URZ, UR11, URZ, UP2, !UPT ;  /* 0x0000000bff0b7290 */ /* 0x000fe400097fe4ff */
[----:B------:R-:W-:-:S12]  /*0970*/  UIADD3.X UR6, UPT, UPT, URZ, UR7, URZ, UP1, !UPT ;  /* 0x00000007ff067290 */ /* 0x000fd80008ffe4ff */
.L_x_13:
[----:B------:R-:W-:Y:S02]  /*0980*/  MOV R2, UR10 ;  /* 0x0000000a00027c02 */ /* 0x000fe40008000f00 */
[----:B-1----:R-:W-:-:S03]  /*0990*/  MOV R3, UR11 ;  /* 0x0000000b00037c02 */ /* 0x002fc60008000f00 */
[----:B------:R-:W-:-:S05]  /*09a0*/  IMAD.WIDE R2, R9, 0x4, R2 ;  /* 0x0000000409027825 */ /* 0x000fca00078e0202 */
[----:B------:R-:W2:Y:S01]  /*09b0*/  LDG.E R11, desc[UR12][R2.64+-0x20] ;  /* 0xffffe00c020b7981 */ /* 0x000ea2000c1e1900 */
[----:B------:R-:W-:Y:S02]  /*09c0*/  MOV R6, UR5 ;  /* 0x0000000500067c02 */ /* 0x000fe40008000f00 */
[----:B------:R-:W-:-:S03]  /*09d0*/  MOV R7, UR6 ;  /* 0x0000000600077c02 */ /* 0x000fc60008000f00 */
[----:B------:R-:W-:-:S04]  /*09e0*/  IMAD.WIDE R6, R9, 0x4, R6 ;  /* 0x0000000409067825 */ /* 0x000fc800078e0206 */
[----:B--2---:R-:W-:-:S05]  /*09f0*/  FADD R10, R11, -R0 ;  /* 0x800000000b0a7221 */ /* 0x004fca0000000000 */
[----:B------:R-:W-:Y:S04]  /*0a00*/  STG.E desc[UR12][R6.64+-0x20], R10 ;  /* 0xffffe00a06007986 */ /* 0x000fe8000c10190c */
[----:B------:R-:W2:Y:S02]  /*0a10*/  LDG.E R11, desc[UR12][R2.64+-0x1c] ;  /* 0xffffe40c020b7981 */ /* 0x000ea4000c1e1900 */
        /* <DEDUP_REMOVED lines=10> */
[----:B------:R0:W-:Y:S04]  /*0ac0*/  STG.E desc[UR12][R6.64+-0x10], R18 ;  /* 0xfffff01206007986 */ /* 0x0001e8000c10190c */
        /* <DEDUP_REMOVED lines=27> */
[----:B------:R-:W2:Y:S01]  /*0c80*/  LDG.E R11, desc[UR12][R2.64+0x18] ;  /* 0x0000180c020b7981 */ /* 0x000ea2000c1e1900 */
[----:B------:R-:W-:-:S04]  /*0c90*/  FFMA R5, R10, R10, R5 ;  /* 0x0000000a0a057223 */ /* 0x000fc80000000005 */
[----:B------:R-:W-:-:S04]  /*0ca0*/  FFMA R5, R12, R12, R5 ;  /* 0x0000000c0c057223 */ /* 0x000fc80000000005 */
[----:B------:R-:W-:-:S04]  /*0cb0*/  FFMA R5, R14, R14, R5 ;  /* 0x0000000e0e057223 */ /* 0x000fc80000000005 */
[----:B------:R-:W-:Y:S01]  /*0cc0*/  FFMA R5, R16, R16, R5 ;  /* 0x0000001010057223 */ /* 0x000fe20000000005 */
[----:B--2---:R-:W-:-:S05]  /*0cd0*/  FADD R11, R11, -R0 ;  /* 0x800000000b0b7221 */ /* 0x004fca0000000000 */
[----:B------:R1:W-:Y:S04]  /*0ce0*/  STG.E desc[UR12][R6.64+0x18], R11 ;  /* 0x0000180b06007986 */ /* 0x0003e8000c10190c */
[----:B------:R-:W2:Y:S01]  /*0cf0*/  LDG.E R20, desc[UR12][R2.64+0x1c] ;  /* 0x00001c0c02147981 */ /* 0x000ea2000c1e1900 */
[----:B0-----:R-:W-:Y:S01]  /*0d00*/  FFMA R18, R18, R18, R5 ;  /* 0x0000001212127223 */ /* 0x001fe20000000005 */
[----:B------:R-:W-:Y:S01]  /*0d10*/  UIADD3 UR9, UPT, UPT, UR9, 0x10, URZ ;  /* 0x0000001009097890 */ /* 0x000fe2000fffe0ff */
[----:B------:R-:W-:Y:S02]  /*0d20*/  IADD3 R9, PT, PT, R9, 0x10, RZ ;  /* 0x0000001009097810 */ /* 0x000fe40007ffe0ff */
[----:B------:R-:W-:Y:S01]  /*0d30*/  FFMA R18, R29, R29, R18 ;  /* 0x0000001d1d127223 */ /* 0x000fe20000000012 */
[----:B------:R-:W-:-:S03]  /*0d40*/  UISETP.NE.AND UP1, UPT, UR9, URZ, UPT ;  /* 0x000000ff0900728c */ /* 0x000fc6000bf25270 */
[----:B------:R-:W-:-:S04]  /*0d50*/  FFMA R18, R27, R27, R18 ;  /* 0x0000001b1b127223 */ /* 0x000fc80000000012 */
[----:B------:R-:W-:-:S04]  /*0d60*/  FFMA R18, R25, R25, R18 ;  /* 0x0000001919127223 */ /* 0x000fc80000000012 */
[----:B------:R-:W-:-:S04]  /*0d70*/  FFMA R18, R23, R23, R18 ;  /* 0x0000001717127223 */ /* 0x000fc80000000012 */
[----:B------:R-:W-:-:S04]  /*0d80*/  FFMA R18, R21, R21, R18 ;  /* 0x0000001515127223 */ /* 0x000fc80000000012 */
[----:B------:R-:W-:-:S04]  /*0d90*/  FFMA R18, R19, R19, R18 ;  /* 0x0000001313127223 */ /* 0x000fc80000000012 */
[----:B------:R-:W-:-:S04]  /*0da0*/  FFMA R18, R17, R17, R18 ;  /* 0x0000001111127223 */ /* 0x000fc80000000012 */
[----:B------:R-:W-:-:S04]  /*0db0*/  FFMA R18, R15, R15, R18 ;  /* 0x0000000f0f127223 */ /* 0x000fc80000000012 */
[----:B------:R-:W-:-:S04]  /*0dc0*/  FFMA R18, R13, R13, R18 ;  /* 0x0000000d0d127223 */ /* 0x000fc80000000012 */
[----:B------:R-:W-:Y:S01]  /*0dd0*/  FFMA R18, R11, R11, R18 ;  /* 0x0000000b0b127223 */ /* 0x000fe20000000012 */
[----:B--2---:R-:W-:-:S04]  /*0de0*/  FADD R3, R20, -R0 ;  /* 0x8000000014037221 */ /* 0x004fc80000000000 */
[----:B------:R-:W-:Y:S01]  /*0df0*/  FFMA R5, R3, R3, R18 ;  /* 0x0000000303057223 */ /* 0x000fe20000000012 */
[----:B------:R1:W-:Y:S01]  /*0e00*/  STG.E desc[UR12][R6.64+0x1c], R3 ;  /* 0x00001c0306007986 */ /* 0x0003e2000c10190c */
[----:B------:R-:W-:Y:S05]  /*0e10*/  BRA.U UP1, `(.L_x_13) ;  /* 0xfffffff901d87547 */ /* 0x000fea000b83ffff */
.L_x_12:
[----:B------:R-:W-:Y:S05]  /*0e20*/  BRA.U !UP0, `(.L_x_11) ;  /* 0x0000000508507547 */ /* 0x000fea000b800000 */
[----:B------:R-:W-:Y:S02]  /*0e30*/  UISETP.GE.U32.AND UP0, UPT, UR14, 0x8, UPT ;  /* 0x000000080e00788c */ /* 0x000fe4000bf06070 */
[----:B------:R-:W-:-:S04]  /*0e40*/  ULOP3.LUT UR6, UR8, 0x7, URZ, 0xc0, !UPT ;  /* 0x0000000708067892 */ /* 0x000fc8000f8ec0ff */
[----:B------:R-:W-:-:S03]  /*0e50*/  UISETP.NE.AND UP1, UPT, UR6, URZ, UPT ;  /* 0x000000ff0600728c */ /* 0x000fc6000bf25270 */
[----:B------:R-:W-:Y:S08]  /*0e60*/  BRA.U !UP0, `(.L_x_14) ;  /* 0x0000000108987547 */ /* 0x000ff0000b800000 */
[----:B-1----:R-:W0:Y:S01]  /*0e70*/  LDC.64 R6, c[0x0][0x388] ;  /* 0x0000e200ff067b82 */ /* 0x002e220000000a00 */
[----:B------:R-:W-:-:S07]  /*0e80*/  IADD3 R9, PT, PT, R8, UR4, RZ ;  /* 0x0000000408097c10 */ /* 0x000fce000fffe0ff */
[----:B------:R-:W1:Y:S01]  /*0e90*/  LDC.64 R2, c[0x0][0x390] ;  /* 0x0000e400ff027b82 */ /* 0x000e620000000a00 */
[----:B0-----:R-:W-:-:S05]  /*0ea0*/  IMAD.WIDE R6, R9, 0x4, R6 ;  /* 0x0000000409067825 */ /* 0x001fca00078e0206 */
[----:B------:R-:W2:Y:S01]  /*0eb0*/  LDG.E R11, desc[UR12][R6.64] ;  /* 0x0000000c060b7981 */ /* 0x000ea2000c1e1900 */
[----:B-1----:R-:W-:-:S04]  /*0ec0*/  IMAD.WIDE R2, R9, 0x4, R2 ;  /* 0x0000000409027825 */ /* 0x002fc800078e0202 */
[----:B--2---:R-:W-:-:S05]  /*0ed0*/  FADD R10, R11, -R0 ;  /* 0x800000000b0a7221 */ /* 0x004fca0000000000 */
[----:B------:R0:W-:Y:S04]  /*0ee0*/  STG.E desc[UR12][R2.64], R10 ;  /* 0x0000000a02007986 */ /* 0x0001e8000c10190c */
[----:B------:R-:W2:Y:S02]  /*0ef0*/  LDG.E R9, desc[UR12][R6.64+0x4] ;  /* 0x0000040c06097981 */ /* 0x000ea4000c1e1900 */
[----:B--2---:R-:W-:-:S05]  /*0f00*/  FADD R12, R9, -R0 ;  /* 0x80000000090c7221 */ /* 0x004fca0000000000 */
[----:B------:R2:W-:Y:S04]  /*0f10*/  STG.E desc[UR12][R2.64+0x4], R12 ;  /* 0x0000040c02007986 */ /* 0x0005e8000c10190c */
[----:B------:R-:W3:Y:S02]  /*0f20*/  LDG.E R9, desc[UR12][R6.64+0x8] ;  /* 0x0000080c06097981 */ /* 0x000ee4000c1e1900 */
[----:B---3--:R-:W-:-:S05]  /*0f30*/  FADD R14, R9, -R0 ;  /* 0x80000000090e7221 */ /* 0x008fca0000000000 */
        /* <DEDUP_REMOVED lines=13> */
[----:B------:R-:W0:Y:S01]  /*1010*/  LDG.E R9, desc[UR12][R6.64+0x1c] ;  /* 0x00001c0c06097981 */ /* 0x000e22000c1e1900 */
[----:B------:R-:W-:Y:S01]  /*1020*/  FFMA R5, R10, R10, R5 ;  /* 0x0000000a0a057223 */ /* 0x000fe20000000005 */
[----:B------:R-:W-:-:S03]  /*1030*/  UIADD3 UR4, UPT, UPT, UR4, 0x8, URZ ;  /* 0x0000000804047890 */ /* 0x000fc6000fffe0ff */
[----:B------:R-:W-:-:S04]  /*1040*/  FFMA R5, R12, R12, R5 ;  /* 0x0000000c0c057223 */ /* 0x000fc80000000005 */
[----:B------:R-:W-:-:S04]  /*1050*/  FFMA R5, R14, R14, R5 ;  /* 0x0000000e0e057223 */ /* 0x000fc80000000005 */
[----:B------:R-:W-:-:S04]  /*1060*/  FFMA R5, R16, R16, R5 ;  /* 0x0000001010057223 */ /* 0x000fc80000000005 */
[----:B------:R-:W-:-:S04]  /*1070*/  FFMA R5, R18, R18, R5 ;  /* 0x0000001212057223 */ /* 0x000fc80000000005 */
[----:B------:R-:W-:-:S04]  /*1080*/  FFMA R5, R20, R20, R5 ;  /* 0x0000001414057223 */ /* 0x000fc80000000005 */
[----:B------:R-:W-:Y:S01]  /*1090*/  FFMA R5, R22, R22, R5 ;  /* 0x0000001616057223 */ /* 0x000fe20000000005 */
[----:B0-----:R-:W-:-:S04]  /*10a0*/  FADD R10, R9, -R0 ;  /* 0x80000000090a7221 */ /* 0x001fc80000000000 */
[----:B------:R-:W-:Y:S01]  /*10b0*/  FFMA R5, R10, R10, R5 ;  /* 0x0000000a0a057223 */ /* 0x000fe20000000005 */
[----:B------:R2:W-:Y:S06]  /*10c0*/  STG.E desc[UR12][R2.64+0x1c], R10 ;  /* 0x00001c0a02007986 */ /* 0x0005ec000c10190c */
.L_x_14:
[----:B------:R-:W-:Y:S05]  /*10d0*/  BRA.U !UP1, `(.L_x_11) ;  /* 0x0000000109a47547 */ /* 0x000fea000b800000 */
[----:B------:R-:W-:Y:S02]  /*10e0*/  UISETP.GE.U32.AND UP0, UPT, UR6, 0x4, UPT ;  /* 0x000000040600788c */ /* 0x000fe4000bf06070 */
[----:B------:R-:W-:-:S04]  /*10f0*/  ULOP3.LUT UR5, UR8, 0x3, URZ, 0xc0, !UPT ;  /* 0x0000000308057892 */ /* 0x000fc8000f8ec0ff */
[----:B------:R-:W-:-:S03]  /*1100*/  UISETP.NE.AND UP1, UPT, UR5, URZ, UPT ;  /* 0x000000ff0500728c */ /* 0x000fc6000bf25270 */
[----:B------:R-:W-:Y:S08]  /*1110*/  BRA.U !UP0, `(.L_x_15) ;  /* 0x0000000108587547 */ /* 0x000ff0000b800000 */
[----:B-12---:R-:W0:Y:S01]  /*1120*/  LDC.64 R2, c[0x0][0x388] ;  /* 0x0000e200ff027b82 */ /* 0x006e220000000a00 */
        /* <DEDUP_REMOVED lines=14> */
[----:B------:R-:W-:Y:S01]  /*1210*/  FFMA R5, R10, R10, R5 ;  /* 0x0000000a0a057223 */ /* 0x000fe20000000005 */
[----:B------:R-:W-:-:S03]  /*1220*/  UIADD3 UR4, UPT, UPT, UR4, 0x4, URZ ;  /* 0x0000000404047890 */ /* 0x000fc6000fffe0ff */
[----:B------:R-:W-:-:S04]  /*1230*/  FFMA R5, R12, R12, R5 ;  /* 0x0000000c0c057223 */ /* 0x000fc80000000005 */
[----:B------:R-:W-:Y:S01]  /*1240*/  FFMA R5, R14, R14, R5 ;  /* 0x0000000e0e057223 */ /* 0x000fe20000000005 */
[----:B--2---:R-:W-:-:S04]  /*1250*/  FADD R16, R9, -R0 ;  /* 0x8000000009107221 */ /* 0x004fc80000000000 */
[----:B------:R-:W-:Y:S01]  /*1260*/  FFMA R5, R16, R16, R5 ;  /* 0x0000001010057223 */ /* 0x000fe20000000005 */
[----:B------:R0:W-:Y:S06]  /*1270*/  STG.E desc[UR12][R6.64+0xc], R16 ;  /* 0x00000c1006007986 */ /* 0x0001ec000c10190c */
.L_x_15:
[----:B------:R-:W-:Y:S05]  /*1280*/  BRA.U !UP1, `(.L_x_11) ;  /* 0x0000000109387547 */ /* 0x000fea000b800000 */
[----:B012---:R-:W0:Y:S01]  /*1290*/  LDC.64 R12, c[0x0][0x388] ;  /* 0x0000e200ff0c7b82 */ /* 0x007e220000000a00 */
[----:B------:R-:W-:Y:S01]  /*12a0*/  IADD3 R9, PT, PT, R8, UR4, RZ ;  /* 0x0000000408097c10 */ /* 0x000fe2000fffe0ff */
[----:B------:R-:W-:-:S06]  /*12b0*/  UIADD3 UR5, UPT, UPT, -UR5, URZ, URZ ;  /* 0x000000ff05057290 */ /* 0x000fcc000fffe1ff */
[----:B------:R-:W1:Y:S06]  /*12c0*/  LDC.64 R10, c[0x0][0x390] ;  /* 0x0000e400ff0a7b82 */ /* 0x000e6c0000000a00 */
.L_x_16:
[----:B0-----:R-:W-:-:S06]  /*12d0*/  IMAD.WIDE R6, R9, 0x4, R12 ;  /* 0x0000000409067825 */ /* 0x001fcc00078e020c */
[----:B------:R-:W2:Y:S01]  /*12e0*/  LDG.E R7, desc[UR12][R6.64] ;  /* 0x0000000c06077981 */ /* 0x000ea2000c1e1900 */
[C---:B-1-3--:R-:W-:Y:S01]  /*12f0*/  IMAD.WIDE R2, R9.reuse, 0x4, R10 ;  /* 0x0000000409027825 */ /* 0x04afe200078e020a */
[----:B------:R-:W-:Y:S01]  /*1300*/  UIADD3 UR5, UPT, UPT, UR5, 0x1, URZ ;  /* 0x0000000105057890 */ /* 0x000fe2000fffe0ff */
[----:B------:R-:W-:-:S03]  /*1310*/  IADD3 R9, PT, PT, R9, 0x1, RZ ;  /* 0x0000000109097810 */ /* 0x000fc60007ffe0ff */
[----:B------:R-:W-:Y:S01]  /*1320*/  UISETP.NE.AND UP0, UPT, UR5, URZ, UPT ;  /* 0x000000ff0500728c */ /* 0x000fe2000bf05270 */
[----:B--2---:R-:W-:-:S04]  /*1330*/  FADD R8, R7, -R0 ;  /* 0x8000000007087221 */ /* 0x004fc80000000000 */
[----:B------:R-:W-:Y:S01]  /*1340*/  FFMA R5, R8, R8, R5 ;  /* 0x0000000808057223 */ /* 0x000fe20000000005 */
[----:B------:R3:W-:Y:S03]  /*1350*/  STG.E desc[UR12][R2.64], R8 ;  /* 0x0000000802007986 */ /* 0x0007e6000c10190c */
[----:B------:R-:W-:Y:S05]  /*1360*/  BRA.U UP0, `(.L_x_16) ;  /* 0xfffffffd00d87547 */ /* 0x000fea000b83ffff */
.L_x_11:
[----:B--23--:R-:W-:Y:S01]  /*1370*/  IADD3 R2, PT, PT, R5, -0xd000000, RZ ;  /* 0xf300000005027810 */ /* 0x00cfe20007ffe0ff */
[----:B------:R2:W3:Y:S01]  /*1380*/  MUFU.RSQ R0, R5 ;  /* 0x0000000500007308 */ /* 0x0004e20000001400 */
[----:B------:R-:W-:Y:S02]  /*1390*/  BSSY.RECONVERGENT B0, `(.L_x_17) ;  /* 0x000000c000007945 */ /* 0x000fe40003800200 */
[----:B------:R-:W-:-:S13]  /*13a0*/  ISETP.GT.U32.AND P0, PT, R2, 0x727fffff, PT ;  /* 0x727fffff0200780c */ /* 0x000fda0003f04070 */
[----:B--2---:R-:W-:Y:S05]  /*13b0*/  @!P0 BRA `(.L_x_18) ;  /* 0x0000000000148947 */ /* 0x004fea0003800000 */
[----:B---3--:R-:W-:Y:S02]  /*13c0*/  MOV R0, R5 ;  /* 0x0000000500007202 */ /* 0x008fe40000000f00 */
[----:B------:R-:W-:-:S07]  /*13d0*/  MOV R8, 0x13f0 ;  /* 0x000013f000087802 */ /* 0x000fce0000000f00 */
[----:B01----:R-:W-:Y:S05]  /*13e0*/  CALL.REL.NOINC `($__internal_1_$__cuda_sm20_sqrt_rn_f32_slowpath) ;  /* 0x0000000400347944 */ /* 0x003fea0003c00000 */
[----:B------:R-:W-:Y:S01]  /*13f0*/  MOV R2, R0 ;  /* 0x0000000000027202 */ /* 0x000fe20000000f00 */
[----:B------:R-:W-:Y:S06]  /*1400*/  BRA `(.L_x_19) ;  /* 0x0000000000107947 */ /* 0x000fec0003800000 */
.L_x_18:
[C---:B---3--:R-:W-:Y:S01]  /*1410*/  FMUL.FTZ R2, R0.reuse, R5 ;  /* 0x0000000500027220 */ /* 0x048fe20000410000 */
[----:B------:R-:W-:-:S03]  /*1420*/  FMUL.FTZ R0, R0, 0.5 ;  /* 0x3f00000000007820 */ /* 0x000fc60000410000 */
[----:B------:R-:W-:-:S04]  /*1430*/  FFMA R5, -R2, R2, R5 ;  /* 0x0000000202057223 */ /* 0x000fc80000000105 */
[----:B------:R-:W-:-:S07]  /*1440*/  FFMA R2, R5, R0, R2 ;  /* 0x0000000005027223 */ /* 0x000fce0000000002 */
.L_x_19:
[----:B------:R-:W-:Y:S05]  /*1450*/  BSYNC.RECONVERGENT B0 ;  /* 0x0000000000007941 */ /* 0x000fea0003800200 */
.L_x_17:
[----:B------:R-:W-:Y:S01]  /*1460*/  IADD3 R0, PT, PT, R2, 0x1800000, RZ ;  /* 0x0180000002007810 */ /* 0x000fe20007ffe0ff */
[----:B------:R-:W-:Y:S03]  /*1470*/  BSSY.RECONVERGENT B0, `(.L_x_20) ;  /* 0x000000c000007945 */ /* 0x000fe60003800200 */
[----:B------:R-:W-:-:S04]  /*1480*/  LOP3.LUT R0, R0, 0x7f800000, RZ, 0xc0, !PT ;  /* 0x7f80000000007812 */ /* 0x000fc800078ec0ff */
[----:B------:R-:W-:-:S13]  /*1490*/  ISETP.GT.U32.AND P0, PT, R0, 0x1ffffff, PT ;  /* 0x01ffffff0000780c */ /* 0x000fda0003f04070 */
[----:B------:R-:W-:Y:S05]  /*14a0*/  @P0 BRA `(.L_x_21) ;  /* 0x0000000000100947 */ /* 0x000fea0003800000 */
[----:B01----:R-:W-:-:S07]  /*14b0*/  MOV R6, 0x14d0 ;  /* 0x000014d000067802 */ /* 0x003fce0000000f00 */
[----:B------:R-:W-:Y:S05]  /*14c0*/  CALL.REL.NOINC `($__internal_0_$__cuda_sm20_rcp_rn_f32_slowpath) ;  /* 0x00000000002c7944 */ /* 0x000fea0003c00000 */
[----:B------:R-:W-:Y:S01]  /*14d0*/  MOV R7, R3 ;  /* 0x0000000300077202 */ /* 0x000fe20000000f00 */
[----:B------:R-:W-:Y:S06]  /*14e0*/  BRA `(.L_x_22) ;  /* 0x0000000000107947 */ /* 0x000fec0003800000 */
.L_x_21:
[----:B01----:R-:W0:Y:S02]  /*14f0*/  MUFU.RCP R7, R2 ;  /* 0x0000000200077308 */ /* 0x003e240000001000 */
[----:B0-----:R-:W-:-:S04]  /*1500*/  FFMA R0, R7, R2, -1 ;  /* 0xbf80000007007423 */ /* 0x001fc80000000002 */
[----:B------:R-:W-:-:S04]  /*1510*/  FADD.FTZ R0, -R0, -RZ ;  /* 0x800000ff00007221 */ /* 0x000fc80000010100 */
[----:B------:R-:W-:-:S07]  /*1520*/  FFMA R7, R7, R0, R7 ;  /* 0x0000000007077223 */ /* 0x000fce0000000007 */
.L_x_22:
[----:B------:R-:W-:Y:S05]  /*1530*/  BSYNC.RECONVERGENT B0 ;  /* 0x0000000000007941 */ /* 0x000fea0003800200 */
.L_x_20:
[----:B------:R-:W0:Y:S02]  /*1540*/  LDC.64 R2, c[0x0][0x398] ;  /* 0x0000e600ff027b82 */ /* 0x000e240000000a00 */
[----:B0-----:R-:W-:-:S05]  /*1550*/  IMAD.WIDE R4, R4, 0x4, R2 ;  /* 0x0000000404047825 */ /* 0x001fca00078e0202 */
[----:B------:R-:W-:Y:S01]  /*1560*/  STG.E desc[UR12][R4.64], R7 ;  /* 0x0000000704007986 */ /* 0x000fe2000c10190c */
[----:B------:R-:W-:Y:S05]  /*1570*/  EXIT ;  /* 0x000000000000794d */ /* 0x000fea0003800000 */
        .weak           $__internal_0_$__cuda_sm20_rcp_rn_f32_slowpath
        .type           $__internal_0_$__cuda_sm20_rcp_rn_f32_slowpath,@function
        .size           $__internal_0_$__cuda_sm20_rcp_rn_f32_slowpath,($__internal_1_$__cuda_sm20_sqrt_rn_f32_slowpath - $__internal_0_$__cuda_sm20_rcp_rn_f32_slowpath)
$__internal_0_$__cuda_sm20_rcp_rn_f32_slowpath:
[----:B------:R-:W-:Y:S01]  /*1580*/  SHF.L.U32 R0, R2, 0x1, RZ ;  /* 0x0000000102007819 */ /* 0x000fe200000006ff */
[----:B------:R-:W-:Y:S03]  /*1590*/  BSSY.RECONVERGENT B1, `(.L_x_23) ;  /* 0x0000030000017945 */ /* 0x000fe60003800200 */
[----:B------:R-:W-:-:S04]  /*15a0*/  SHF.R.U32.HI R7, RZ, 0x18, R0 ;  /* 0x00000018ff077819 */ /* 0x000fc80000011600 */
[----:B------:R-:W-:-:S13]  /*15b0*/  ISETP.NE.U32.AND P0, PT, R7, RZ, PT ;  /* 0x000000ff0700720c */ /* 0x000fda0003f05070 */
[----:B------:R-:W-:Y:S05]  /*15c0*/  @P0 BRA `(.L_x_24) ;  /* 0x0000000000280947 */ /* 0x000fea0003800000 */
[----:B------:R-:W-:-:S04]  /*15d0*/  SHF.L.U32 R0, R2, 0x1, RZ ;  /* 0x0000000102007819 */ /* 0x000fc800000006ff */
[----:B------:R-:W-:-:S13]  /*15e0*/  ISETP.NE.AND P0, PT, R0, RZ, PT ;  /* 0x000000ff0000720c */ /* 0x000fda0003f05270 */
[----:B------:R-:W-:Y:S01]  /*15f0*/  @P0 FFMA R5, R2, 1.84467440737095516160e+19, RZ ;  /* 0x5f80000002050823 */ /* 0x000fe200000000ff */
[----:B------:R-:W-:Y:S08]  /*1600*/  @!P0 MUFU.RCP R3, R2 ;  /* 0x0000000200038308 */ /* 0x000ff00000001000 */
[----:B------:R-:W0:Y:S02]  /*1610*/  @P0 MUFU.RCP R0, R5 ;  /* 0x0000000500000308 */ /* 0x000e240000001000 */
[----:B0-----:R-:W-:-:S04]  /*1620*/  @P0 FFMA R7, R5, R0, -1 ;  /* 0xbf80000005070423 */ /* 0x001fc80000000000 */
[----:B------:R-:W-:-:S04]  /*1630*/  @P0 FADD.FTZ R7, -R7, -RZ ;  /* 0x800000ff07070221 */ /* 0x000fc80000010100 */
[----:B------:R-:W-:-:S04]  /*1640*/  @P0 FFMA R0, R0, R7, R0 ;  /* 0x0000000700000223 */ /* 0x000fc80000000000 */
[----:B------:R-:W-:Y:S01]  /*1650*/  @P0 FFMA R3, R0, 1.84467440737095516160e+19, RZ ;  /* 0x5f80000000030823 */ /* 0x000fe200000000ff */
[----:B------:R-:W-:Y:S06]  /*1660*/  BRA `(.L_x_25) ;  /* 0x0000000000887947 */ /* 0x000fec0003800000 */
.L_x_24:
[----:B------:R-:W-:-:S04]  /*1670*/  IADD3 R9, PT, PT, R7, -0xfd, RZ ;  /* 0xffffff0307097810 */ /* 0x000fc80007ffe0ff */
[----:B------:R-:W-:-:S13]  /*1680*/  ISETP.GT.U32.AND P0, PT, R9, 0x1, PT ;  /* 0x000000010900780c */ /* 0x000fda0003f04070 */
[----:B------:R-:W-:Y:S05]  /*1690*/  @P0 BRA `(.L_x_26) ;  /* 0x0000000000780947 */ /* 0x000fea0003800000 */
[----:B------:R-:W-:Y:S01]  /*16a0*/  LOP3.LUT R0, R2, 0x7fffff, RZ, 0xc0, !PT ;  /* 0x007fffff02007812 */ /* 0x000fe200078ec0ff */
[----:B------:R-:W-:-:S03]  /*16b0*/  HFMA2 R10, -RZ, RZ, 0, 1.78813934326171875e-07 ;  /* 0x00000003ff0a7431 */ /* 0x000fc600000001ff */
[----:B------:R-:W-:-:S04]  /*16c0*/  LOP3.LUT R0, R0, 0x3f800000, RZ, 0xfc, !PT ;  /* 0x3f80000000007812 */ /* 0x000fc800078efcff */
[----:B------:R-:W0:Y:S01]  /*16d0*/  MUFU.RCP R3, R0 ;  /* 0x0000000000037308 */ /* 0x000e220000001000 */
[----:B------:R-:W-:Y:S01]  /*16e0*/  SHF.L.U32 R10, R10, R9, RZ ;  /* 0x000000090a0a7219 */ /* 0x000fe200000006ff */
[----:B0-----:R-:W-:-:S04]  /*16f0*/  FFMA R5, R0, R3, -1 ;  /* 0xbf80000000057423 */ /* 0x001fc80000000003 */
[----:B------:R-:W-:-:S04]  /*1700*/  FADD.FTZ R8, -R5, -RZ ;  /* 0x800000ff05087221 */ /* 0x000fc80000010100 */
[CCC-:B------:R-:W-:Y:S01]  /*1710*/  FFMA.RM R5, R3.reuse, R8.reuse, R3.reuse ;  /* 0x0000000803057223 */ /* 0x1c0fe20000004003 */
[----:B------:R-:W-:-:S04]  /*1720*/  FFMA.RP R8, R3, R8, R3 ;  /* 0x0000000803087223 */ /* 0x000fc80000008003 */
[C---:B------:R-:W-:Y:S02]  /*1730*/  LOP3.LUT R3, R5.reuse, 0x7fffff, RZ, 0xc0, !PT ;  /* 0x007fffff05037812 */ /* 0x040fe400078ec0ff */
[----:B------:R-:W-:Y:S02]  /*1740*/  FSETP.NEU.FTZ.AND P0, PT, R5, R8, PT ;  /* 0x000000080500720b */ /* 0x000fe40003f1d000 */
[----:B------:R-:W-:Y:S02]  /*1750*/  LOP3.LUT R3, R3, 0x800000, RZ, 0xfc, !PT ;  /* 0x0080000003037812 */ /* 0x000fe400078efcff */
[----:B------:R-:W-:Y:S02]  /*1760*/  SEL R5, RZ, 0xffffffff, !P0 ;  /* 0xffffffffff057807 */ /* 0x000fe40004000000 */
[----:B------:R-:W-:Y:S02]  /*1770*/  LOP3.LUT R10, R10, R3, RZ, 0xc0, !PT ;  /* 0x000000030a0a7212 */ /* 0x000fe400078ec0ff */
[----:B------:R-:W-:-:S02]  /*1780*/  IADD3 R0, PT, PT, -R5, RZ, RZ ;  /* 0x000000ff05007210 */ /* 0x000fc40007ffe1ff */
[-C--:B------:R-:W-:Y:S02]  /*1790*/  SHF.R.U32.HI R10, RZ, R9.reuse, R10 ;  /* 0x00000009ff0a7219 */ /* 0x080fe4000001160a */
[----:B------:R-:W-:Y:S02]  /*17a0*/  LOP3.LUT P1, RZ, R0, R9, R3, 0xf8, !PT ;  /* 0x0000000900ff7212 */ /* 0x000fe4000782f803 */
[C---:B------:R-:W-:Y:S02]  /*17b0*/  LOP3.LUT P0, RZ, R10.reuse, 0x1, RZ, 0xc0, !PT ;  /* 0x000000010aff7812 */ /* 0x040fe4000780c0ff */
[----:B------:R-:W-:-:S04]  /*17c0*/  LOP3.LUT P2, RZ, R10, 0x2, RZ, 0xc0, !PT ;  /* 0x000000020aff7812 */ /* 0x000fc8000784c0ff */
[----:B------:R-:W-:Y:S02]  /*17d0*/  PLOP3.LUT P0, PT, P0, P1, P2, 0xe0, 0x0 ;  /* 0x000000000000781c */ /* 0x000fe40000703c20 */
[----:B------:R-:W-:Y:S02]  /*17e0*/  LOP3.LUT P1, RZ, R2, 0x7fffff, RZ, 0xc0, !PT ;  /* 0x007fffff02ff7812 */ /* 0x000fe4000782c0ff */
[----:B------:R-:W-:-:S04]  /*17f0*/  SEL R0, RZ, 0x1, !P0 ;  /* 0x00000001ff007807 */ /* 0x000fc80004000000 */
[----:B------:R-:W-:-:S04]  /*1800*/  IADD3 R0, PT, PT, -R0, RZ, RZ ;  /* 0x000000ff00007210 */ /* 0x000fc80007ffe1ff */
[----:B------:R-:W-:Y:S02]  /*1810*/  ISETP.GE.AND P0, PT, R0, RZ, PT ;  /* 0x000000ff0000720c */ /* 0x000fe40003f06270 */
[----:B------:R-:W-:-:S04]  /*1820*/  IADD3 R0, PT, PT, R7, -0xfc, RZ ;  /* 0xffffff0407007810 */ /* 0x000fc80007ffe0ff */
[----:B------:R-:W-:-:S07]  /*1830*/  SHF.R.U32.HI R3, RZ, R0, R3 ;  /* 0x00000000ff037219 */ /* 0x000fce0000011603 */
[----:B------:R-:W-:-:S04]  /*1840*/  @!P0 IADD3 R3, PT, PT, R3, 0x1, RZ ;  /* 0x0000000103038810 */ /* 0x000fc80007ffe0ff */
[----:B------:R-:W-:-:S04]  /*1850*/  @!P1 SHF.L.U32 R3, R3, 0x1, RZ ;  /* 0x0000000103039819 */ /* 0x000fc800000006ff */
[----:B------:R-:W-:Y:S01]  /*1860*/  LOP3.LUT R3, R3, 0x80000000, R2, 0xf8, !PT ;  /* 0x8000000003037812 */ /* 0x000fe200078ef802 */
[----:B------:R-:W-:Y:S06]  /*1870*/  BRA `(.L_x_25) ;  /* 0x0000000000047947 */ /* 0x000fec0003800000 */
.L_x_26:
[----:B------:R0:W1:Y:S02]  /*1880*/  MUFU.RCP R3, R2 ;  /* 0x0000000200037308 */ /* 0x0000640000001000 */
.L_x_25:
[----:B------:R-:W-:Y:S05]  /*1890*/  BSYNC.RECONVERGENT B1 ;  /* 0x0000000000017941 */ /* 0x000fea0003800200 */
.L_x_23:
[----:B------:R-:W-:-:S04]  /*18a0*/  MOV R7, 0x0 ;  /* 0x0000000000077802 */ /* 0x000fc80000000f00 */
[----:B01----:R-:W-:Y:S05]  /*18b0*/  RET.REL.NODEC R6 `(_Z27compute_means_and_normalizeiiPKfPfS1_) ;  /* 0xffffffe406d07950 */ /* 0x003fea0003c3ffff */
        .weak           $__internal_1_$__cuda_sm20_sqrt_rn_f32_slowpath
        .type           $__internal_1_$__cuda_sm20_sqrt_rn_f32_slowpath,@function
        .size           $__internal_1_$__cuda_sm20_sqrt_rn_f32_slowpath,($__internal_2_$__cuda_sm3x_div_rn_noftz_f32_slowpath - $__internal_1_$__cuda_sm20_sqrt_rn_f32_slowpath)
$__internal_1_$__cuda_sm20_sqrt_rn_f32_slowpath:
[----:B------:R-:W-:-:S13]  /*18c0*/  LOP3.LUT P0, RZ, R0, 0x7fffffff, RZ, 0xc0, !PT ;  /* 0x7fffffff00ff7812 */ /* 0x000fda000780c0ff */
[----:B------:R-:W-:Y:S01]  /*18d0*/  @!P0 MOV R2, R0 ;  /* 0x0000000000028202 */ /* 0x000fe20000000f00 */
[----:B------:R-:W-:Y:S06]  /*18e0*/  @!P0 BRA `(.L_x_27) ;  /* 0x0000000000408947 */ /* 0x000fec0003800000 */
[----:B------:R-:W-:-:S13]  /*18f0*/  FSETP.GEU.FTZ.AND P0, PT, R0, RZ, PT ;  /* 0x000000ff0000720b */ /* 0x000fda0003f1e000 */
[----:B------:R-:W-:Y:S01]  /*1900*/  @!P0 MOV R2, 0x7fffffff ;  /* 0x7fffffff00028802 */ /* 0x000fe20000000f00 */
[----:B------:R-:W-:Y:S06]  /*1910*/  @!P0 BRA `(.L_x_27) ;  /* 0x0000000000348947 */ /* 0x000fec0003800000 */
[----:B------:R-:W-:-:S13]  /*1920*/  FSETP.GTU.FTZ.AND P0, PT, |R0|, +INF , PT ;  /* 0x7f8000000000780b */ /* 0x000fda0003f1c200 */
[----:B------:R-:W-:Y:S01]  /*1930*/  @P0 FADD.FTZ R2, R0, 1 ;  /* 0x3f80000000020421 */ /* 0x000fe20000010000 */
[----:B------:R-:W-:Y:S06]  /*1940*/  @P0 BRA `(.L_x_27) ;  /* 0x0000000000280947 */ /* 0x000fec0003800000 */
[----:B------:R-:W-:-:S13]  /*1950*/  FSETP.NEU.FTZ.AND P0, PT, |R0|, +INF , PT ;  /* 0x7f8000000000780b */ /* 0x000fda0003f1d200 */
[----:B------:R-:W-:-:S04]  /*1960*/  @P0 FFMA R3, R0, 1.84467440737095516160e+19, RZ ;  /* 0x5f80000000030823 */ /* 0x000fc800000000ff */
[----:B------:R-:W0:Y:S02]  /*1970*/  @P0 MUFU.RSQ R2, R3 ;  /* 0x0000000300020308 */ /* 0x000e240000001400 */
[----:B0-----:R-:W-:Y:S01]  /*1980*/  @P0 FMUL.FTZ R6, R3, R2 ;  /* 0x0000000203060220 */ /* 0x001fe20000410000 */
[----:B------:R-:W-:Y:S01]  /*1990*/  @P0 FMUL.FTZ R7, R2, 0.5 ;  /* 0x3f00000002070820 */ /* 0x000fe20000410000 */
[----:B------:R-:W-:Y:S02]  /*19a0*/  @!P0 MOV R2, R0 ;  /* 0x0000000000028202 */ /* 0x000fe40000000f00 */
[----:B------:R-:W-:-:S04]  /*19b0*/  @P0 FADD.FTZ R5, -R6, -RZ ;  /* 0x800000ff06050221 */ /* 0x000fc80000010100 */
[----:B------:R-:W-:-:S04]  /*19c0*/  @P0 FFMA R5, R6, R5, R3 ;  /* 0x0000000506050223 */ /* 0x000fc80000000003 */
[----:B------:R-:W-:-:S04]  /*19d0*/  @P0 FFMA R5, R5, R7, R6 ;  /* 0x0000000705050223 */ /* 0x000fc80000000006 */
[----:B------:R-:W-:-:S07]  /*19e0*/  @P0 FMUL.FTZ R2, R5, 2.3283064365386962891e-10 ;  /* 0x2f80000005020820 */ /* 0x000fce0000410000 */
.L_x_27:
[----:B------:R-:W-:Y:S01]  /*19f0*/  HFMA2 R3, -RZ, RZ, 0, 0 ;  /* 0x00000000ff037431 */ /* 0x000fe200000001ff */
[----:B------:R-:W-:Y:S02]  /*1a00*/  MOV R0, R2 ;  /* 0x0000000200007202 */ /* 0x000fe40000000f00 */
[----:B------:R-:W-:-:S04]  /*1a10*/  MOV R2, R8 ;  /* 0x0000000800027202 */ /* 0x000fc80000000f00 */
[----:B------:R-:W-:Y:S05]  /*1a20*/  RET.REL.NODEC R2 `(_Z27compute_means_and_normalizeiiPKfPfS1_) ;  /* 0xffffffe402747950 */ /* 0x000fea0003c3ffff */
        .weak           $__internal_2_$__cuda_sm3x_div_rn_noftz_f32_slowpath
        .type           $__internal_2_$__cuda_sm3x_div_rn_noftz_f32_slowpath,@function
        .size           $__internal_2_$__cuda_sm3x_div_rn_noftz_f32_slowpath,(.L_x_42 - $__internal_2_$__cuda_sm3x_div_rn_noftz_f32_slowpath)
$__internal_2_$__cuda_sm3x_div_rn_noftz_f32_slowpath:
[----:B------:R-:W-:Y:S01]  /*1a30*/  SHF.R.U32.HI R5, RZ, 0x17, R6 ;  /* 0x00000017ff057819 */ /* 0x000fe20000011606 */
[----:B------:R-:W-:Y:S01]  /*1a40*/  BSSY.RECONVERGENT B1, `(.L_x_28) ;  /* 0x0000063000017945 */ /* 0x000fe20003800200 */
[----:B------:R-:W-:Y:S02]  /*1a50*/  SHF.R.U32.HI R0, RZ, 0x17, R3 ;  /* 0x00000017ff007819 */ /* 0x000fe40000011603 */
[----:B------:R-:W-:Y:S02]  /*1a60*/  LOP3.LUT R5, R5, 0xff, RZ, 0xc0, !PT ;  /* 0x000000ff05057812 */ /* 0x000fe400078ec0ff */
[----:B------:R-:W-:Y:S02]  /*1a70*/  LOP3.LUT R10, R0, 0xff, RZ, 0xc0, !PT ;  /* 0x000000ff000a7812 */ /* 0x000fe400078ec0ff */
[----:B------:R-:W-:Y:S02]  /*1a80*/  IADD3 R8, PT, PT, R5, -0x1, RZ ;  /* 0xffffffff05087810 */ /* 0x000fe40007ffe0ff */
[----:B------:R-:W-:-:S02]  /*1a90*/  IADD3 R9, PT, PT, R10, -0x1, RZ ;  /* 0xffffffff0a097810 */ /* 0x000fc40007ffe0ff */
[----:B------:R-:W-:-:S04]  /*1aa0*/  ISETP.GT.U32.AND P0, PT, R8, 0xfd, PT ;  /* 0x000000fd0800780c */ /* 0x000fc80003f04070 */
[----:B------:R-:W-:-:S13]  /*1ab0*/  ISETP.GT.U32.OR P0, PT, R9, 0xfd, P0 ;  /* 0x000000fd0900780c */ /* 0x000fda0000704470 */
[----:B------:R-:W-:Y:S01]  /*1ac0*/  @!P0 MOV R7, RZ ;  /* 0x000000ff00078202 */ /* 0x000fe20000000f00 */
[----:B------:R-:W-:Y:S06]  /*1ad0*/  @!P0 BRA `(.L_x_29) ;  /* 0x0000000000608947 */ /* 0x000fec0003800000 */
[----:B------:R-:W-:Y:S02]  /*1ae0*/  FSETP.GTU.FTZ.AND P0, PT, |R3|, +INF , PT ;  /* 0x7f8000000300780b */ /* 0x000fe40003f1c200 */
[----:B------:R-:W-:Y:S02]  /*1af0*/  FSETP.GTU.FTZ.AND P1, PT, |R6|, +INF , PT ;  /* 0x7f8000000600780b */ /* 0x000fe40003f3c200 */
[----:B------:R-:W-:Y:S02]  /*1b00*/  MOV R0, R6 ;  /* 0x0000000600007202 */ /* 0x000fe40000000f00 */
[----:B------:R-:W-:-:S13]  /*1b10*/  PLOP3.LUT P0, PT, P0, P1, PT, 0xf8, 0x8f ;  /* 0x00000000008f781c */ /* 0x000fda0000703f70 */
[----:B------:R-:W-:Y:S05]  /*1b20*/  @P0 BRA `(.L_x_30) ;  /* 0x00000004004c0947 */ /* 0x000fea0003800000 */
[----:B------:R-:W-:-:S13]  /*1b30*/  LOP3.LUT P0, RZ, R6, 0x7fffffff, R3, 0xc8, !PT ;  /* 0x7fffffff06ff7812 */ /* 0x000fda000780c803 */
[----:B------:R-:W-:Y:S05]  /*1b40*/  @!P0 BRA `(.L_x_31) ;  /* 0x00000004003c8947 */ /* 0x000fea0003800000 */
[C---:B------:R-:W-:Y:S02]  /*1b50*/  FSETP.NEU.FTZ.AND P2, PT, |R3|.reuse, +INF , PT ;  /* 0x7f8000000300780b */ /* 0x040fe40003f5d200 */
[----:B------:R-:W-:Y:S02]  /*1b60*/  FSETP.NEU.FTZ.AND P1, PT, |R0|, +INF , PT ;  /* 0x7f8000000000780b */ /* 0x000fe40003f3d200 */
[----:B------:R-:W-:-:S11]  /*1b70*/  FSETP.NEU.FTZ.AND P0, PT, |R3|, +INF , PT ;  /* 0x7f8000000300780b */ /* 0x000fd60003f1d200 */
[----:B------:R-:W-:Y:S05]  /*1b80*/  @!P1 BRA !P2, `(.L_x_31) ;  /* 0x00000004002c9947 */ /* 0x000fea0005000000 */
[----:B------:R-:W-:-:S04]  /*1b90*/  LOP3.LUT P2, RZ, R3, 0x7fffffff, RZ, 0xc0, !PT ;  /* 0x7fffffff03ff7812 */ /* 0x000fc8000784c0ff */
[----:B------:R-:W-:-:S13]  /*1ba0*/  PLOP3.LUT P1, PT, P1, P2, PT, 0x2f, 0xf2 ;  /* 0x0000000000f2781c */ /* 0x000fda0000f24577 */
[----:B------:R-:W-:Y:S05]  /*1bb0*/  @P1 BRA `(.L_x_32) ;  /* 0x0000000400181947 */ /* 0x000fea0003800000 */
[----:B------:R-:W-:-:S04]  /*1bc0*/  LOP3.LUT P1, RZ, R6, 0x7fffffff, RZ, 0xc0, !PT ;  /* 0x7fffffff06ff7812 */ /* 0x000fc8000782c0ff */
[----:B------:R-:W-:-:S13]  /*1bd0*/  PLOP3.LUT P0, PT, P0, P1, PT, 0x2f, 0xf2 ;  /* 0x0000000000f2781c */ /* 0x000fda0000702577 */
[----:B------:R-:W-:Y:S05]  /*1be0*/  @P0 BRA `(.L_x_33) ;  /* 0x0000000400000947 */ /* 0x000fea0003800000 */
[----:B------:R-:W-:Y:S02]  /*1bf0*/  ISETP.GE.AND P0, PT, R9, RZ, PT ;  /* 0x000000ff0900720c */ /* 0x000fe40003f06270 */
[----:B------:R-:W-:-:S11]  /*1c00*/  ISETP.GE.AND P1, PT, R8, RZ, PT ;  /* 0x000000ff0800720c */ /* 0x000fd60003f26270 */
[----:B------:R-:W-:Y:S01]  /*1c10*/  @P0 MOV R7, RZ ;  /* 0x000000ff00070202 */ /* 0x000fe20000000f00 */
[----:B------:R-:W-:Y:S01]  /*1c20*/  @!P0 FFMA R3, R3, 1.84467440737095516160e+19, RZ ;  /* 0x5f80000003038823 */ /* 0x000fe200000000ff */
[----:B------:R-:W-:Y:S01]  /*1c30*/  @!P0 MOV R7, 0xffffffc0 ;  /* 0xffffffc000078802 */ /* 0x000fe20000000f00 */
[----:B------:R-:W-:-:S03]  /*1c40*/  @!P1 FFMA R6, R0, 1.84467440737095516160e+19, RZ ;  /* 0x5f80000000069823 */ /* 0x000fc600000000ff */
[----:B------:R-:W-:-:S07]  /*1c50*/  @!P1 IADD3 R7, PT, PT, R7, 0x40, RZ ;  /* 0x0000004007079810 */ /* 0x000fce0007ffe0ff */
.L_x_29:
[----:B------:R-:W-:Y:S01]  /*1c60*/  LEA R9, R5, 0xc0800000, 0x17 ;  /* 0xc080000005097811 */ /* 0x000fe200078eb8ff */
[----:B------:R-:W-:Y:S03]  /*1c70*/  BSSY.RECONVERGENT B2, `(.L_x_34) ;  /* 0x0000036000027945 */ /* 0x000fe60003800200 */
[----:B------:R-:W-:Y:S02]  /*1c80*/  IADD3 R9, PT, PT, -R9, R6, RZ ;  /* 0x0000000609097210 */ /* 0x000fe40007ffe1ff */
[----:B------:R-:W-:Y:S02]  /*1c90*/  IADD3 R6, PT, PT, R10, -0x7f, RZ ;  /* 0xffffff810a067810 */ /* 0x000fe40007ffe0ff */
[----:B------:R-:W0:Y:S01]  /*1ca0*/  MUFU.RCP R8, R9 ;  /* 0x0000000900087308 */ /* 0x000e220000001000 */
[----:B------:R-:W-:Y:S02]  /*1cb0*/  FADD.FTZ R11, -R9, -RZ ;  /* 0x800000ff090b7221 */ /* 0x000fe40000010100 */
[C---:B------:R-:W-:Y:S01]  /*1cc0*/  IMAD R0, R6.reuse, -0x800000, R3 ;  /* 0xff80000006007824 */ /* 0x040fe200078e0203 */
[----:B------:R-:W-:-:S04]  /*1cd0*/  IADD3 R6, PT, PT, R6, 0x7f, -R5 ;  /* 0x0000007f06067810 */ /* 0x000fc80007ffe805 */
[----:B------:R-:W-:Y:S01]  /*1ce0*/  IADD3 R6, PT, PT, R6, R7, RZ ;  /* 0x0000000706067210 */ /* 0x000fe20007ffe0ff */
[----:B0-----:R-:W-:-:S04]  /*1cf0*/  FFMA R13, R8, R11, 1 ;  /* 0x3f800000080d7423 */ /* 0x001fc8000000000b */
[----:B------:R-:W-:-:S04]  /*1d00*/  FFMA R10, R8, R13, R8 ;  /* 0x0000000d080a7223 */ /* 0x000fc80000000008 */
[----:B------:R-:W-:-:S04]  /*1d10*/  FFMA R3, R0, R10, RZ ;  /* 0x0000000a00037223 */ /* 0x000fc800000000ff */
[----:B------:R-:W-:-:S04]  /*1d20*/  FFMA R8, R11, R3, R0 ;  /* 0x000000030b087223 */ /* 0x000fc80000000000 */
[----:B------:R-:W-:-:S04]  /*1d30*/  FFMA R13, R10, R8, R3 ;  /* 0x000000080a0d7223 */ /* 0x000fc80000000003 */
[----:B------:R-:W-:-:S04]  /*1d40*/  FFMA R8, R11, R13, R0 ;  /* 0x0000000d0b087223 */ /* 0x000fc80000000000 */
[----:B------:R-:W-:-:S05]  /*1d50*/  FFMA R0, R10, R8, R13 ;  /* 0x000000080a007223 */ /* 0x000fca000000000d */
[----:B------:R-:W-:-:S04]  /*1d60*/  SHF.R.U32.HI R3, RZ, 0x17, R0 ;  /* 0x00000017ff037819 */ /* 0x000fc80000011600 */
[----:B------:R-:W-:-:S04]  /*1d70*/  LOP3.LUT R3, R3, 0xff, RZ, 0xc0, !PT ;  /* 0x000000ff03037812 */ /* 0x000fc800078ec0ff */
[----:B------:R-:W-:-:S04]  /*1d80*/  IADD3 R7, PT, PT, R3, R6, RZ ;  /* 0x0000000603077210 */ /* 0x000fc80007ffe0ff */
[----:B------:R-:W-:-:S04]  /*1d90*/  IADD3 R3, PT, PT, R7, -0x1, RZ ;  /* 0xffffffff07037810 */ /* 0x000fc80007ffe0ff */
[----:B------:R-:W-:-:S13]  /*1da0*/  ISETP.GE.U32.AND P0, PT, R3, 0xfe, PT ;  /* 0x000000fe0300780c */ /* 0x000fda0003f06070 */
[----:B------:R-:W-:Y:S05]  /*1db0*/  @!P0 BRA `(.L_x_35) ;  /* 0x0000000000808947 */ /* 0x000fea0003800000 */
[----:B------:R-:W-:-:S13]  /*1dc0*/  ISETP.GT.AND P0, PT, R7, 0xfe, PT ;  /* 0x000000fe0700780c */ /* 0x000fda0003f04270 */
[----:B------:R-:W-:Y:S05]  /*1dd0*/  @P0 BRA `(.L_x_36) ;  /* 0x00000000006c0947 */ /* 0x000fea0003800000 */
[----:B------:R-:W-:-:S13]  /*1de0*/  ISETP.GE.AND P0, PT, R7, 0x1, PT ;  /* 0x000000010700780c */ /* 0x000fda0003f06270 */
[----:B------:R-:W-:Y:S05]  /*1df0*/  @P0 BRA `(.L_x_37) ;  /* 0x0000000000740947 */ /* 0x000fea0003800000 */
[----:B------:R-:W-:Y:S02]  /*1e00*/  ISETP.GE.AND P0, PT, R7, -0x18, PT ;  /* 0xffffffe80700780c */ /* 0x000fe40003f06270 */
[----:B------:R-:W-:-:S11]  /*1e10*/  LOP3.LUT R0, R0, 0x80000000, RZ, 0xc0, !PT ;  /* 0x8000000000007812 */ /* 0x000fd600078ec0ff */
[----:B------:R-:W-:Y:S05]  /*1e20*/  @!P0 BRA `(.L_x_37) ;  /* 0x0000000000688947 */ /* 0x000fea0003800000 */
[CCC-:B------:R-:W-:Y:S01]  /*1e30*/  FFMA.RZ R3, R10.reuse, R8.reuse, R13.reuse ;  /* 0x000000080a037223 */ /* 0x1c0fe2000000c00d */
[CCC-:B------:R-:W-:Y:S01]  /*1e40*/  FFMA.RM R6, R10.reuse, R8.reuse, R13.reuse ;  /* 0x000000080a067223 */ /* 0x1c0fe2000000400d */
[C---:B------:R-:W-:Y:S02]  /*1e50*/  ISETP.NE.AND P2, PT, R7.reuse, RZ, PT ;  /* 0x000000ff0700720c */ /* 0x040fe40003f45270 */
[----:B------:R-:W-:Y:S02]  /*1e60*/  ISETP.NE.AND P1, PT, R7, RZ, PT ;  /* 0x000000ff0700720c */ /* 0x000fe40003f25270 */
[----:B------:R-:W-:Y:S01]  /*1e70*/  LOP3.LUT R5, R3, 0x7fffff, RZ, 0xc0, !PT ;  /* 0x007fffff03057812 */ /* 0x000fe200078ec0ff */
[----:B------:R-:W-:Y:S01]  /*1e80*/  FFMA.RP R3, R10, R8, R13 ;  /* 0x000000080a037223 */ /* 0x000fe2000000800d */
[----:B------:R-:W-:Y:S02]  /*1e90*/  IADD3 R8, PT, PT, R7, 0x20, RZ ;  /* 0x0000002007087810 */ /* 0x000fe40007ffe0ff */
[----:B------:R-:W-:-:S02]  /*1ea0*/  LOP3.LUT R5, R5, 0x800000, RZ, 0xfc, !PT ;  /* 0x0080000005057812 */ /* 0x000fc400078efcff */
[----:B------:R-:W-:Y:S02]  /*1eb0*/  IADD3 R7, PT, PT, -R7, RZ, RZ ;  /* 0x000000ff07077210 */ /* 0x000fe40007ffe1ff */
[----:B------:R-:W-:Y:S02]  /*1ec0*/  SHF.L.U32 R8, R5, R8, RZ ;  /* 0x0000000805087219 */ /* 0x000fe400000006ff */
[----:B------:R-:W-:Y:S02]  /*1ed0*/  FSETP.NEU.FTZ.AND P0, PT, R3, R6, PT ;  /* 0x000000060300720b */ /* 0x000fe40003f1d000 */
[----:B------:R-:W-:Y:S02]  /*1ee0*/  SEL R6, R7, RZ, P2 ;  /* 0x000000ff07067207 */ /* 0x000fe40001000000 */
[----:B------:R-:W-:Y:S02]  /*1ef0*/  ISETP.NE.AND P1, PT, R8, RZ, P1 ;  /* 0x000000ff0800720c */ /* 0x000fe40000f25270 */
[----:B------:R-:W-:-:S02]  /*1f00*/  SHF.R.U32.HI R6, RZ, R6, R5 ;  /* 0x00000006ff067219 */ /* 0x000fc40000011605 */
[----:B------:R-:W-:Y:S02]  /*1f10*/  PLOP3.LUT P0, PT, P0, P1, PT, 0xf8, 0x8f ;  /* 0x00000000008f781c */ /* 0x000fe40000703f70 */
[----:B------:R-:W-:Y:S02]  /*1f20*/  SHF.R.U32.HI R8, RZ, 0x1, R6 ;  /* 0x00000001ff087819 */ /* 0x000fe40000011606 */
[----:B------:R-:W-:-:S04]  /*1f30*/  SEL R3, RZ, 0x1, !P0 ;  /* 0x00000001ff037807 */ /* 0x000fc80004000000 */
[----:B------:R-:W-:-:S04]  /*1f40*/  LOP3.LUT R3, R3, 0x1, R8, 0xf8, !PT ;  /* 0x0000000103037812 */ /* 0x000fc800078ef808 */
[----:B------:R-:W-:-:S04]  /*1f50*/  LOP3.LUT R3, R3, R6, RZ, 0xc0, !PT ;  /* 0x0000000603037212 */ /* 0x000fc800078ec0ff */
[----:B------:R-:W-:-:S04]  /*1f60*/  IADD3 R3, PT, PT, R8, R3, RZ ;  /* 0x0000000308037210 */ /* 0x000fc80007ffe0ff */
[----:B------:R-:W-:Y:S01]  /*1f70*/  LOP3.LUT R0, R3, R0, RZ, 0xfc, !PT ;  /* 0x0000000003007212 */ /* 0x000fe200078efcff */
[----:B------:R-:W-:Y:S06]  /*1f80*/  BRA `(.L_x_37) ;  /* 0x0000000000107947 */ /* 0x000fec0003800000 */
.L_x_36:
[----:B------:R-:W-:-:S04]  /*1f90*/  LOP3.LUT R0, R0, 0x80000000, RZ, 0xc0, !PT ;  /* 0x8000000000007812 */ /* 0x000fc800078ec0ff */
[----:B------:R-:W-:Y:S01]  /*1fa0*/  LOP3.LUT R0, R0, 0x7f800000, RZ, 0xfc, !PT ;  /* 0x7f80000000007812 */ /* 0x000fe200078efcff */
[----:B------:R-:W-:Y:S06]  /*1fb0*/  BRA `(.L_x_37) ;  /* 0x0000000000047947 */ /* 0x000fec0003800000 */
.L_x_35:
[----:B------:R-:W-:-:S07]  /*1fc0*/  LEA R0, R6, R0, 0x17 ;  /* 0x0000000006007211 */ /* 0x000fce00078eb8ff */
.L_x_37:
[----:B------:R-:W-:Y:S05]  /*1fd0*/  BSYNC.RECONVERGENT B2 ;  /* 0x0000000000027941 */ /* 0x000fea0003800200 */
.L_x_34:
[----:B------:R-:W-:Y:S05]  /*1fe0*/  BRA `(.L_x_38) ;  /* 0x0000000000207947 */ /* 0x000fea0003800000 */
.L_x_33:
[----:B------:R-:W-:-:S04]  /*1ff0*/  LOP3.LUT R0, R6, 0x80000000, R3, 0x48, !PT ;  /* 0x8000000006007812 */ /* 0x000fc800078e4803 */
[----:B------:R-:W-:Y:S01]  /*2000*/  LOP3.LUT R0, R0, 0x7f800000, RZ, 0xfc, !PT ;  /* 0x7f80000000007812 */ /* 0x000fe200078efcff */
[----:B------:R-:W-:Y:S06]  /*2010*/  BRA `(.L_x_38) ;  /* 0x0000000000147947 */ /* 0x000fec0003800000 */
.L_x_32:
[----:B------:R-:W-:Y:S01]  /*2020*/  LOP3.LUT R0, R6, 0x80000000, R3, 0x48, !PT ;  /* 0x8000000006007812 */ /* 0x000fe200078e4803 */
[----:B------:R-:W-:Y:S06]  /*2030*/  BRA `(.L_x_38) ;  /* 0x00000000000c7947 */ /* 0x000fec0003800000 */
.L_x_31:
[----:B------:R-:W0:Y:S01]  /*2040*/  MUFU.RSQ R0, -QNAN ;  /* 0xffc0000000007908 */ /* 0x000e220000001400 */
[----:B------:R-:W-:Y:S05]  /*2050*/  BRA `(.L_x_38) ;  /* 0x0000000000047947 */ /* 0x000fea0003800000 */
.L_x_30:
[----:B------:R-:W-:-:S07]  /*2060*/  FADD.FTZ R0, R3, R0 ;  /* 0x0000000003007221 */ /* 0x000fce0000010000 */
.L_x_38:
[----:B------:R-:W-:Y:S05]  /*2070*/  BSYNC.RECONVERGENT B1 ;  /* 0x0000000000017941 */ /* 0x000fea0003800200 */
.L_x_28:
[----:B------:R-:W-:-:S04]  /*2080*/  HFMA2 R3, -RZ, RZ, 0, 0 ;  /* 0x00000000ff037431 */ /* 0x000fc800000001ff */
[----:B0-----:R-:W-:Y:S05]  /*2090*/  RET.REL.NODEC R2 `(_Z27compute_means_and_normalizeiiPKfPfS1_) ;  /* 0xffffffdc02d87950 */ /* 0x001fea0003c3ffff */
.L_x_39:
        /* <DEDUP_REMOVED lines=14> */
.L_x_42:


//--------------------- .nv.shared.reserved.0     --------------------------
	.section	.nv.shared.reserved.0,"aw",@nobits
	.weak		__nv_reservedSMEM_offset_0_alias
	.size		__nv_reservedSMEM_offset_0_alias, 0, 64
	.other		__nv_reservedSMEM_offset_0_alias,@"STO_CUDA_RESERVED_SHARED STV_DEFAULT"
__nv_reservedSMEM_offset_0_alias:
	.zero		0
	.zero		64


//--------------------- .nv.constant0._Z20compute_correlationsiiPKfS0_Pf --------------------------
	.section	.nv.constant0._Z20compute_correlationsiiPKfS0_Pf,"a",@progbits
	.sectionflags	@""
	.align	4
.nv.constant0._Z20compute_correlationsiiPKfS0_Pf:
	.zero		928


//--------------------- .nv.constant0._Z27compute_means_and_normalizeiiPKfPfS1_ --------------------------
	.section	.nv.constant0._Z27compute_means_and_normalizeiiPKfPfS1_,"a",@progbits
	.sectionflags	@""
	.align	4
.nv.constant0._Z27compute_means_and_normalizeiiPKfPfS1_:
	.zero		928


//--------------------- SYMBOLS --------------------------

	.type		.nv.reservedSmem.offset0,@object
	.size		.nv.reservedSmem.offset0,0x4
